	.target	sm_100a

	.elftype	@"ET_EXEC"


//--------------------- .note.nv.tkinfo           --------------------------
	.section	.note.nv.tkinfo,"",@"SHT_NOTE"
	.sectionflags	@"SHF_NOTE_NV_TKINFO"
	.tkinfo
        /*0018*/ 	.word	0x00000002
        /*0030*/ 	.string	""
        /*0030*/ 	.string	"ptxas"
        /*0030*/ 	.string	"Cuda compilation tools, release 13.0, V13.0.88"
        /*0030*/ 	.string	"Build cuda_13.0.r13.0/compiler.36424714_0"
        /*0030*/ 	.string	"-arch sm_100a -m 64 "



//--------------------- .note.nv.cuinfo           --------------------------
	.section	.note.nv.cuinfo,"",@"SHT_NOTE"
	.sectionflags	@"SHF_NOTE_NV_CUINFO"
        /*0018*/ 	.short	0x0002
        /*001a*/ 	.short	0x0064
        /*001c*/ 	.short	0x0082
	.zero		2


//--------------------- .nv.info                  --------------------------
	.section	.nv.info,"",@"SHT_CUDA_INFO"
	.align	4


	//----- nvinfo : EIATTR_REGCOUNT
	.align		4
        /*0000*/ 	.byte	0x04, 0x2f
        /*0002*/ 	.short	(.L_20 - .L_19)
	.align		4
.L_19:
        /*0004*/ 	.word	index@(_ZN7cutlass13device_kernelINS_4gemm6kernel13GemmUniversalIN4cute5tupleIJiiiiEEENS1_10collective13CollectiveMmaINS1_35MainloopSm100TmaUmmaWarpSpecializedILi6ELi2ELi4ENS5_IJNS4_1CILi1EEESB_SB_EEEEENS5_IJNSA_ILi64EEENSA_ILi256EEENSA_ILi32EEEEEEaNS5_IJlSB_lEEEaSI_NS4_8TiledMMAINS4_8MMA_AtomIJNS4_15SM100_MMA_S8_SSIaaiLi64ELi256ELNS4_4UMMA5MajorE0ELSN_0ELNSM_8SaturateE0EEEEEENS4_6LayoutISC_NS5_IJNSA_ILi0EEESS_SS_EEEEENS5_IJNS4_10UnderscoreESV_SV_EEEEENS4_13SM90_TMA_LOADENS4_14ComposedLayoutINS4_7SwizzleILi1ELi4ELi3EEENS4_18smem_ptr_flag_bitsILi8EEENSR_INS5_IJNSA_ILi8EEESG_EEENS5_IJSG_SB_EEEEEEEvNS4_8identityESY_S18_vS19_EENS_8epilogue10collective18CollectiveEpilogueINS1B_23Sm100TmaWarpSpecializedILi4ELi2ELi32ELb0ELb0EEEJSH_NS5_IJNSR_ISE_SB_EES1G_EEEaSI_aSI_NS1B_6fusion15FusionCallbacksIS1F_NS1I_17LinearCombinationIaiaiLNS_15FloatRoundStyleE2EEESH_S1H_JEEENS4_5SM1004TMEM4LOAD26SM100_TMEM_LOAD_16dp32b32xESY_NSZ_INS10_ILi2ELi4ELi3EEES13_NSR_INS5_IJS14_SE_EEENS5_IJSE_SB_EEEEEEENS4_39AutoVectorizingCopyWithAssumedAlignmentILi128EEENS4_14SM90_TMA_STOREES1W_S1Y_S1Y_EEEvvEEEEvNT_6ParamsE)
        /*0008*/ 	.word	0x0000007a


	//----- nvinfo : EIATTR_FRAME_SIZE
	.align		4
.L_20:
        /*000c*/ 	.byte	0x04, 0x11
        /*000e*/ 	.short	(.L_22 - .L_21)
	.align		4
.L_21:
        /*0010*/ 	.word	index@($__internal_2_$__cuda_sm10x_tcgen05_guardrail_trap_unallocated_columns_being_dealloced)
        /*0014*/ 	.word	0x00000000


	//----- nvinfo : EIATTR_FRAME_SIZE
	.align		4
.L_22:
        /*0018*/ 	.byte	0x04, 0x11
        /*001a*/ 	.short	(.L_24 - .L_23)
	.align		4
.L_23:
        /*001c*/ 	.word	index@($__internal_1_$__cuda_sm10x_tcgen05_guardrail_trap_phase_invalid_during_alloc)
        /*0020*/ 	.word	0x00000000


	//----- nvinfo : EIATTR_FRAME_SIZE
	.align		4
.L_24:
        /*0024*/ 	.byte	0x04, 0x11
        /*0026*/ 	.short	(.L_26 - .L_25)
	.align		4
.L_25:
        /*0028*/ 	.word	index@($__internal_0_$__cuda_sm10x_tcgen05_guardrail_trap_col_being_dealloced_not_returned_by_alloc)
        /*002c*/ 	.word	0x00000000


	//----- nvinfo : EIATTR_FRAME_SIZE
	.align		4
.L_26:
        /*0030*/ 	.byte	0x04, 0x11
        /*0032*/ 	.short	(.L_28 - .L_27)
	.align		4
.L_27:
        /*0034*/ 	.word	index@(_ZN7cutlass13device_kernelINS_4gemm6kernel13GemmUniversalIN4cute5tupleIJiiiiEEENS1_10collective13CollectiveMmaINS1_35MainloopSm100TmaUmmaWarpSpecializedILi6ELi2ELi4ENS5_IJNS4_1CILi1EEESB_SB_EEEEENS5_IJNSA_ILi64EEENSA_ILi256EEENSA_ILi32EEEEEEaNS5_IJlSB_lEEEaSI_NS4_8TiledMMAINS4_8MMA_AtomIJNS4_15SM100_MMA_S8_SSIaaiLi64ELi256ELNS4_4UMMA5MajorE0ELSN_0ELNSM_8SaturateE0EEEEEENS4_6LayoutISC_NS5_IJNSA_ILi0EEESS_SS_EEEEENS5_IJNS4_10UnderscoreESV_SV_EEEEENS4_13SM90_TMA_LOADENS4_14ComposedLayoutINS4_7SwizzleILi1ELi4ELi3EEENS4_18smem_ptr_flag_bitsILi8EEENSR_INS5_IJNSA_ILi8EEESG_EEENS5_IJSG_SB_EEEEEEEvNS4_8identityESY_S18_vS19_EENS_8epilogue10collective18CollectiveEpilogueINS1B_23Sm100TmaWarpSpecializedILi4ELi2ELi32ELb0ELb0EEEJSH_NS5_IJNSR_ISE_SB_EES1G_EEEaSI_aSI_NS1B_6fusion15FusionCallbacksIS1F_NS1I_17LinearCombinationIaiaiLNS_15FloatRoundStyleE2EEESH_S1H_JEEENS4_5SM1004TMEM4LOAD26SM100_TMEM_LOAD_16dp32b32xESY_NSZ_INS10_ILi2ELi4ELi3EEES13_NSR_INS5_IJS14_SE_EEENS5_IJSE_SB_EEEEEEENS4_39AutoVectorizingCopyWithAssumedAlignmentILi128EEENS4_14SM90_TMA_STOREES1W_S1Y_S1Y_EEEvvEEEEvNT_6ParamsE)
        /*0038*/ 	.word	0x00000000


	//----- nvinfo : EIATTR_MIN_STACK_SIZE
	.align		4
.L_28:
        /*003c*/ 	.byte	0x04, 0x12
        /*003e*/ 	.short	(.L_30 - .L_29)
	.align		4
.L_29:
        /*0040*/ 	.word	index@(_ZN7cutlass13device_kernelINS_4gemm6kernel13GemmUniversalIN4cute5tupleIJiiiiEEENS1_10collective13CollectiveMmaINS1_35MainloopSm100TmaUmmaWarpSpecializedILi6ELi2ELi4ENS5_IJNS4_1CILi1EEESB_SB_EEEEENS5_IJNSA_ILi64EEENSA_ILi256EEENSA_ILi32EEEEEEaNS5_IJlSB_lEEEaSI_NS4_8TiledMMAINS4_8MMA_AtomIJNS4_15SM100_MMA_S8_SSIaaiLi64ELi256ELNS4_4UMMA5MajorE0ELSN_0ELNSM_8SaturateE0EEEEEENS4_6LayoutISC_NS5_IJNSA_ILi0EEESS_SS_EEEEENS5_IJNS4_10UnderscoreESV_SV_EEEEENS4_13SM90_TMA_LOADENS4_14ComposedLayoutINS4_7SwizzleILi1ELi4ELi3EEENS4_18smem_ptr_flag_bitsILi8EEENSR_INS5_IJNSA_ILi8EEESG_EEENS5_IJSG_SB_EEEEEEEvNS4_8identityESY_S18_vS19_EENS_8epilogue10collective18CollectiveEpilogueINS1B_23Sm100TmaWarpSpecializedILi4ELi2ELi32ELb0ELb0EEEJSH_NS5_IJNSR_ISE_SB_EES1G_EEEaSI_aSI_NS1B_6fusion15FusionCallbacksIS1F_NS1I_17LinearCombinationIaiaiLNS_15FloatRoundStyleE2EEESH_S1H_JEEENS4_5SM1004TMEM4LOAD26SM100_TMEM_LOAD_16dp32b32xESY_NSZ_INS10_ILi2ELi4ELi3EEES13_NSR_INS5_IJS14_SE_EEENS5_IJSE_SB_EEEEEEENS4_39AutoVectorizingCopyWithAssumedAlignmentILi128EEENS4_14SM90_TMA_STOREES1W_S1Y_S1Y_EEEvvEEEEvNT_6ParamsE)
        /*0044*/ 	.word	0x00000000
.L_30:


//--------------------- .nv.compat                --------------------------
	.section	.nv.compat,"",@"SHT_CUDA_COMPAT_INFO"
	.align	4
        /*0000*/ 	.byte	0x02, 0x09, 0x01, 0x00, 0x02, 0x02, 0x03, 0x00, 0x02, 0x05, 0x06, 0x00, 0x03, 0x07, 0x01, 0x01
        /*0010*/ 	.byte	0x02, 0x03, 0x01, 0x00, 0x02, 0x06, 0x01, 0x00, 0x04, 0x0b, 0x08, 0x00, 0x01, 0x00, 0x00, 0x00
        /*0020*/ 	.byte	0x00, 0x00, 0x00, 0x00


//--------------------- .nv.info._ZN7cutlass13device_kernelINS_4gemm6kernel13GemmUniversalIN4cute5tupleIJiiiiEEENS1_10collective13CollectiveMmaINS1_35MainloopSm100TmaUmmaWarpSpecializedILi6ELi2ELi4ENS5_IJNS4_1CILi1EEESB_SB_EEEEENS5_IJNSA_ILi64EEENSA_ILi256EEENSA_ILi32EEEEEEaNS5_IJlSB_lEEEaSI_NS4_8TiledMMAINS4_8MMA_AtomIJNS4_15SM100_MMA_S8_SSIaaiLi64ELi256ELNS4_4UMMA5MajorE0ELSN_0ELNSM_8SaturateE0EEEEEENS4_6LayoutISC_NS5_IJNSA_ILi0EEESS_SS_EEEEENS5_IJNS4_10UnderscoreESV_SV_EEEEENS4_13SM90_TMA_LOADENS4_14ComposedLayoutINS4_7SwizzleILi1ELi4ELi3EEENS4_18smem_ptr_flag_bitsILi8EEENSR_INS5_IJNSA_ILi8EEESG_EEENS5_IJSG_SB_EEEEEEEvNS4_8identityESY_S18_vS19_EENS_8epilogue10collective18CollectiveEpilogueINS1B_23Sm100TmaWarpSpecializedILi4ELi2ELi32ELb0ELb0EEEJSH_NS5_IJNSR_ISE_SB_EES1G_EEEaSI_aSI_NS1B_6fusion15FusionCallbacksIS1F_NS1I_17LinearCombinationIaiaiLNS_15FloatRoundStyleE2EEESH_S1H_JEEENS4_5SM1004TMEM4LOAD26SM100_TMEM_LOAD_16dp32b32xESY_NSZ_INS10_ILi2ELi4ELi3EEES13_NSR_INS5_IJS14_SE_EEENS5_IJSE_SB_EEEEEEENS4_39AutoVectorizingCopyWithAssumedAlignmentILi128EEENS4_14SM90_TMA_STOREES1W_S1Y_S1Y_EEEvvEEEEvNT_6ParamsE --------------------------
	.section	.nv.info._ZN7cutlass13device_kernelINS_4gemm6kernel13GemmUniversalIN4cute5tupleIJiiiiEEENS1_10collective13CollectiveMmaINS1_35MainloopSm100TmaUmmaWarpSpecializedILi6ELi2ELi4ENS5_IJNS4_1CILi1EEESB_SB_EEEEENS5_IJNSA_ILi64EEENSA_ILi256EEENSA_ILi32EEEEEEaNS5_IJlSB_lEEEaSI_NS4_8TiledMMAINS4_8MMA_AtomIJNS4_15SM100_MMA_S8_SSIaaiLi64ELi256ELNS4_4UMMA5MajorE0ELSN_0ELNSM_8SaturateE0EEEEEENS4_6LayoutISC_NS5_IJNSA_ILi0EEESS_SS_EEEEENS5_IJNS4_10UnderscoreESV_SV_EEEEENS4_13SM90_TMA_LOADENS4_14ComposedLayoutINS4_7SwizzleILi1ELi4ELi3EEENS4_18smem_ptr_flag_bitsILi8EEENSR_INS5_IJNSA_ILi8EEESG_EEENS5_IJSG_SB_EEEEEEEvNS4_8identityESY_S18_vS19_EENS_8epilogue10collective18CollectiveEpilogueINS1B_23Sm100TmaWarpSpecializedILi4ELi2ELi32ELb0ELb0EEEJSH_NS5_IJNSR_ISE_SB_EES1G_EEEaSI_aSI_NS1B_6fusion15FusionCallbacksIS1F_NS1I_17LinearCombinationIaiaiLNS_15FloatRoundStyleE2EEESH_S1H_JEEENS4_5SM1004TMEM4LOAD26SM100_TMEM_LOAD_16dp32b32xESY_NSZ_INS10_ILi2ELi4ELi3EEES13_NSR_INS5_IJS14_SE_EEENS5_IJSE_SB_EEEEEEENS4_39AutoVectorizingCopyWithAssumedAlignmentILi128EEENS4_14SM90_TMA_STOREES1W_S1Y_S1Y_EEEvvEEEEvNT_6ParamsE,"",@"SHT_CUDA_INFO"
	.sectionflags	@""
	.align	4


	//----- nvinfo : EIATTR_CUDA_API_VERSION
	.align		4
        /*0000*/ 	.byte	0x04, 0x37
        /*0002*/ 	.short	(.L_32 - .L_31)
.L_31:
        /*0004*/ 	.word	0x00000082


	//----- nvinfo : EIATTR_KPARAM_INFO
	.align		4
.L_32:
        /*0008*/ 	.byte	0x04, 0x17
        /*000a*/ 	.short	(.L_34 - .L_33)
.L_33:
        /*000c*/ 	.word	0x00000000
        /*0010*/ 	.short	0x0000
        /*0012*/ 	.short	0x0000
        /*0014*/ 	.byte	0x00, 0xf0, 0x01, 0x20


	//----- nvinfo : EIATTR_AT_ENTRY_FRAGMENTS
	.align		4
.L_34:
        /*0018*/ 	.byte	0x04, 0x4f
        /*001a*/ 	.short	(.L_36 - .L_35)


	//   ....[0]....
.L_35:
        /*001c*/ 	.word	0x00000006


	//----- nvinfo : EIATTR_RESERVED_SMEM_USED
	.align		4
.L_36:
        /*0020*/ 	.byte	0x01, 0x41
	.zero		2


	//----- nvinfo : EIATTR_SPARSE_MMA_MASK
	.align		4
        /*0024*/ 	.byte	0x03, 0x50
        /*0026*/ 	.short	0x0000


	//----- nvinfo : EIATTR_TCGEN05_1CTA_USED
	.align		4
        /*0028*/ 	.byte	0x01, 0x51
	.zero		2


	//----- nvinfo : EIATTR_MAXREG_COUNT
	.align		4
        /*002c*/ 	.byte	0x03, 0x1b
        /*002e*/ 	.short	0x00ff


	//----- nvinfo : EIATTR_NUM_BARRIERS
	.align		4
        /*0030*/ 	.byte	0x02, 0x4c
        /*0032*/ 	.byte	0x07
	.zero		1


	//----- nvinfo : EIATTR_EXTERNS
	.align		4
        /*0034*/ 	.byte	0x04, 0x0f
        /*0036*/ 	.short	(.L_38 - .L_37)


	//   ....[0]....
	.align		4
.L_37:
        /*0038*/ 	.word	index@(__assertfail)


	//----- nvinfo : EIATTR_MERCURY_ISA_VERSION
	.align		4
.L_38:
        /*003c*/ 	.byte	0x03, 0x5f
        /*003e*/ 	.short	0x0101


	//----- nvinfo : EIATTR_INT_WARP_WIDE_INSTR_OFFSETS
	.align		4
        /*0040*/ 	.byte	0x04, 0x31
        /*0042*/ 	.short	(.L_40 - .L_39)


	//   ....[0]....
.L_39:
        /*0044*/ 	.word	0x00001e20


	//   ....[1]....
        /*0048*/ 	.word	0x000038a0


	//   ....[2]....
        /*004c*/ 	.word	0x000038c0


	//   ....[3]....
        /*0050*/ 	.word	0x000038f0


	//   ....[4]....
        /*0054*/ 	.word	0x00004230


	//   ....[5]....
        /*0058*/ 	.word	0x000042a0


	//   ....[6]....
        /*005c*/ 	.word	0x00004380


	//   ....[7]....
        /*0060*/ 	.word	0x00004400


	//   ....[8]....
        /*0064*/ 	.word	0x00004510


	//   ....[9]....
        /*0068*/ 	.word	0x000045a0


	//   ....[10]....
        /*006c*/ 	.word	0x00004780


	//   ....[11]....
        /*0070*/ 	.word	0x000048e0


	//----- nvinfo : EIATTR_COOP_GROUP_MASK_REGIDS
	.align		4
.L_40:
        /*0074*/ 	.byte	0x04, 0x29
        /*0076*/ 	.short	(.L_42 - .L_41)


	//   ....[0]....
.L_41:
        /*0078*/ 	.word	0xffffffff


	//   ....[1]....
        /*007c*/ 	.word	0xffffffff


	//   ....[2]....
        /*0080*/ 	.word	0xffffffff


	//   ....[3]....
        /*0084*/ 	.word	0xffffffff


	//   ....[4]....
        /*0088*/ 	.word	0xffffffff


	//   ....[5]....
        /*008c*/ 	.word	0xffffffff


	//   ....[6]....
        /*0090*/ 	.word	0xffffffff


	//   ....[7]....
        /*0094*/ 	.word	0xffffffff


	//   ....[8]....
        /*0098*/ 	.word	0xffffffff


	//   ....[9]....
        /*009c*/ 	.word	0xffffffff


	//   ....[10]....
        /*00a0*/ 	.word	0xffffffff


	//   ....[11]....
        /*00a4*/ 	.word	0xffffffff


	//   ....[12]....
        /*00a8*/ 	.word	0xffffffff


	//----- nvinfo : EIATTR_COOP_GROUP_INSTR_OFFSETS
	.align		4
.L_42:
        /*00ac*/ 	.byte	0x04, 0x28
        /*00ae*/ 	.short	(.L_44 - .L_43)


	//   ....[0]....
.L_43:
        /*00b0*/ 	.word	0x00000090


	//   ....[1]....
        /*00b4*/ 	.word	0x000004d0


	//   ....[2]....
        /*00b8*/ 	.word	0x00000680


	//   ....[3]....
        /*00bc*/ 	.word	0x00000820


	//   ....[4]....
        /*00c0*/ 	.word	0x00000920


	//   ....[5]....
        /*00c4*/ 	.word	0x00000a90


	//   ....[6]....
        /*00c8*/ 	.word	0x00000c30


	//   ....[7]....
        /*00cc*/ 	.word	0x00001d00


	//   ....[8]....
        /*00d0*/ 	.word	0x00002c00


	//   ....[9]....
        /*00d4*/ 	.word	0x00002e10


	//   ....[10]....
        /*00d8*/ 	.word	0x00002e40


	//   ....[11]....
        /*00dc*/ 	.word	0x00003780


	//   ....[12]....
        /*00e0*/ 	.word	0x000039b0


	//----- nvinfo : EIATTR_VRC_CTA_INIT_COUNT
	.align		4
.L_44:
        /*00e4*/ 	.byte	0x02, 0x4a
        /*00e6*/ 	.byte	0x80
	.zero		1


	//----- nvinfo : EIATTR_SYSCALL_OFFSETS
	.align		4
        /*00e8*/ 	.byte	0x04, 0x46
        /*00ea*/ 	.short	(.L_46 - .L_45)


	//   ....[0]....
.L_45:
        /*00ec*/ 	.word	0x00005370


	//   ....[1]....
        /*00f0*/ 	.word	0x000054b0


	//   ....[2]....
        /*00f4*/ 	.word	0x00005cb0


	//   ....[3]....
        /*00f8*/ 	.word	0x00006a60


	//   ....[4]....
        /*00fc*/ 	.word	0x000077a0


	//   ....[5]....
        /*0100*/ 	.word	0x00008510


	//----- nvinfo : EIATTR_MBARRIER_INSTR_OFFSETS
	.align		4
.L_46:
        /*0104*/ 	.byte	0x04, 0x39
        /*0106*/ 	.short	(.L_48 - .L_47)


	//   ....[0]....
.L_47:
        /*0108*/ 	.word	0x000005b0
        /*010c*/ 	.word	0x000000ff
        /*0110*/ 	.word	0x00000000
        /*0114*/ 	.short	0x0100
        /*0116*/ 	.byte	0x05
	.zero		1


	//   ....[1]....
        /*0118*/ 	.word	0x000005c0
        /*011c*/ 	.word	0x000000ff
        /*0120*/ 	.word	0x00000030
        /*0124*/ 	.short	0x0100
        /*0126*/ 	.byte	0x05
	.zero		1


	//   ....[2]....
        /*0128*/ 	.word	0x000005d0
        /*012c*/ 	.word	0x000000ff
        /*0130*/ 	.word	0x00000008
        /*0134*/ 	.short	0x0100
        /*0136*/ 	.byte	0x05
	.zero		1


	//   ....[3]....
        /*0138*/ 	.word	0x000005e0
        /*013c*/ 	.word	0x000000ff
        /*0140*/ 	.word	0x00000038
        /*0144*/ 	.short	0x0100
        /*0146*/ 	.byte	0x05
	.zero		1


	//   ....[4]....
        /*0148*/ 	.word	0x000005f0
        /*014c*/ 	.word	0x000000ff
        /*0150*/ 	.word	0x00000010
        /*0154*/ 	.short	0x0100
        /*0156*/ 	.byte	0x05
	.zero		1


	//   ....[5]....
        /*0158*/ 	.word	0x00000600
        /*015c*/ 	.word	0x000000ff
        /*0160*/ 	.word	0x00000040
        /*0164*/ 	.short	0x0100
        /*0166*/ 	.byte	0x05
	.zero		1


	//   ....[6]....
        /*0168*/ 	.word	0x00000610
        /*016c*/ 	.word	0x000000ff
        /*0170*/ 	.word	0x00000018
        /*0174*/ 	.short	0x0100
        /*0176*/ 	.byte	0x05
	.zero		1


	//   ....[7]....
        /*0178*/ 	.word	0x00000620
        /*017c*/ 	.word	0x000000ff
        /*0180*/ 	.word	0x00000048
        /*0184*/ 	.short	0x0100
        /*0186*/ 	.byte	0x05
	.zero		1


	//   ....[8]....
        /*0188*/ 	.word	0x00000630
        /*018c*/ 	.word	0x000000ff
        /*0190*/ 	.word	0x00000020
        /*0194*/ 	.short	0x0100
        /*0196*/ 	.byte	0x05
	.zero		1


	//   ....[9]....
        /*0198*/ 	.word	0x00000640
        /*019c*/ 	.word	0x000000ff
        /*01a0*/ 	.word	0x00000050
        /*01a4*/ 	.short	0x0100
        /*01a6*/ 	.byte	0x05
	.zero		1


	//   ....[10]....
        /*01a8*/ 	.word	0x00000650
        /*01ac*/ 	.word	0x000000ff
        /*01b0*/ 	.word	0x00000028
        /*01b4*/ 	.short	0x0100
        /*01b6*/ 	.byte	0x05
	.zero		1


	//   ....[11]....
        /*01b8*/ 	.word	0x00000660
        /*01bc*/ 	.word	0x000000ff
        /*01c0*/ 	.word	0x00000058
        /*01c4*/ 	.short	0x0100
        /*01c6*/ 	.byte	0x05
	.zero		1


	//   ....[12]....
        /*01c8*/ 	.word	0x00000790
        /*01cc*/ 	.word	0x000000ff
        /*01d0*/ 	.word	0x00000060
        /*01d4*/ 	.short	0x0100
        /*01d6*/ 	.byte	0x07
	.zero		1


	//   ....[13]....
        /*01d8*/ 	.word	0x000007a0
        /*01dc*/ 	.word	0x000000ff
        /*01e0*/ 	.word	0x00000080
        /*01e4*/ 	.short	0x0100
        /*01e6*/ 	.byte	0x07
	.zero		1


	//   ....[14]....
        /*01e8*/ 	.word	0x000007b0
        /*01ec*/ 	.word	0x000000ff
        /*01f0*/ 	.word	0x00000068
        /*01f4*/ 	.short	0x0100
        /*01f6*/ 	.byte	0x07
	.zero		1


	//   ....[15]....
        /*01f8*/ 	.word	0x000007c0
        /*01fc*/ 	.word	0x000000ff
        /*0200*/ 	.word	0x00000088
        /*0204*/ 	.short	0x0100
        /*0206*/ 	.byte	0x07
	.zero		1


	//   ....[16]....
        /*0208*/ 	.word	0x000007d0
        /*020c*/ 	.word	0x000000ff
        /*0210*/ 	.word	0x00000070
        /*0214*/ 	.short	0x0100
        /*0216*/ 	.byte	0x07
	.zero		1


	//   ....[17]....
        /*0218*/ 	.word	0x000007e0
        /*021c*/ 	.word	0x000000ff
        /*0220*/ 	.word	0x00000090
        /*0224*/ 	.short	0x0100
        /*0226*/ 	.byte	0x07
	.zero		1


	//   ....[18]....
        /*0228*/ 	.word	0x000007f0
        /*022c*/ 	.word	0x000000ff
        /*0230*/ 	.word	0x00000078
        /*0234*/ 	.short	0x0100
        /*0236*/ 	.byte	0x07
	.zero		1


	//   ....[19]....
        /*0238*/ 	.word	0x00000800
        /*023c*/ 	.word	0x000000ff
        /*0240*/ 	.word	0x00000098
        /*0244*/ 	.short	0x0100
        /*0246*/ 	.byte	0x07
	.zero		1


	//   ....[20]....
        /*0248*/ 	.word	0x000008f0
        /*024c*/ 	.word	0x000000ff
        /*0250*/ 	.word	0x000000a0
        /*0254*/ 	.short	0x0100
        /*0256*/ 	.byte	0x05
	.zero		1


	//   ....[21]....
        /*0258*/ 	.word	0x00000900
        /*025c*/ 	.word	0x000000ff
        /*0260*/ 	.word	0x000000a8
        /*0264*/ 	.short	0x0100
        /*0266*/ 	.byte	0x05
	.zero		1


	//   ....[22]....
        /*0268*/ 	.word	0x00000a40
        /*026c*/ 	.word	0x000000ff
        /*0270*/ 	.word	0x000000b0
        /*0274*/ 	.short	0x0100
        /*0276*/ 	.byte	0x05
	.zero		1


	//   ....[23]....
        /*0278*/ 	.word	0x00000a50
        /*027c*/ 	.word	0x000000ff
        /*0280*/ 	.word	0x000000c0
        /*0284*/ 	.short	0x0100
        /*0286*/ 	.byte	0x05
	.zero		1


	//   ....[24]....
        /*0288*/ 	.word	0x00000a60
        /*028c*/ 	.word	0x000000ff
        /*0290*/ 	.word	0x000000b8
        /*0294*/ 	.short	0x0100
        /*0296*/ 	.byte	0x05
	.zero		1


	//   ....[25]....
        /*0298*/ 	.word	0x00000a70
        /*029c*/ 	.word	0x000000ff
        /*02a0*/ 	.word	0x000000c8
        /*02a4*/ 	.short	0x0100
        /*02a6*/ 	.byte	0x05
	.zero		1


	//   ....[26]....
        /*02a8*/ 	.word	0x00000ba0
        /*02ac*/ 	.word	0x000000ff
        /*02b0*/ 	.word	0x000000d0
        /*02b4*/ 	.short	0x0100
        /*02b6*/ 	.byte	0x07
	.zero		1


	//   ....[27]....
        /*02b8*/ 	.word	0x00000bb0
        /*02bc*/ 	.word	0x000000ff
        /*02c0*/ 	.word	0x000000f0
        /*02c4*/ 	.short	0x0100
        /*02c6*/ 	.byte	0x07
	.zero		1


	//   ....[28]....
        /*02c8*/ 	.word	0x00000bc0
        /*02cc*/ 	.word	0x000000ff
        /*02d0*/ 	.word	0x000000d8
        /*02d4*/ 	.short	0x0100
        /*02d6*/ 	.byte	0x07
	.zero		1


	//   ....[29]....
        /*02d8*/ 	.word	0x00000bd0
        /*02dc*/ 	.word	0x000000ff
        /*02e0*/ 	.word	0x000000f8
        /*02e4*/ 	.short	0x0100
        /*02e6*/ 	.byte	0x07
	.zero		1


	//   ....[30]....
        /*02e8*/ 	.word	0x00000be0
        /*02ec*/ 	.word	0x000000ff
        /*02f0*/ 	.word	0x000000e0
        /*02f4*/ 	.short	0x0100
        /*02f6*/ 	.byte	0x07
	.zero		1


	//   ....[31]....
        /*02f8*/ 	.word	0x00000bf0
        /*02fc*/ 	.word	0x000000ff
        /*0300*/ 	.word	0x00000100
        /*0304*/ 	.short	0x0100
        /*0306*/ 	.byte	0x07
	.zero		1


	//   ....[32]....
        /*0308*/ 	.word	0x00000c00
        /*030c*/ 	.word	0x000000ff
        /*0310*/ 	.word	0x000000e8
        /*0314*/ 	.short	0x0100
        /*0316*/ 	.byte	0x07
	.zero		1


	//   ....[33]....
        /*0318*/ 	.word	0x00000c10
        /*031c*/ 	.word	0x000000ff
        /*0320*/ 	.word	0x00000108
        /*0324*/ 	.short	0x0100
        /*0326*/ 	.byte	0x07
	.zero		1


	//   ....[34]....
        /*0328*/ 	.word	0x00000d00
        /*032c*/ 	.word	0x000000ff
        /*0330*/ 	.word	0x00000110
        /*0334*/ 	.short	0x0100
        /*0336*/ 	.byte	0x05
	.zero		1


	//   ....[35]....
        /*0338*/ 	.word	0x00000d10
        /*033c*/ 	.word	0x000000ff
        /*0340*/ 	.word	0x00000120
        /*0344*/ 	.short	0x0100
        /*0346*/ 	.byte	0x05
	.zero		1


	//   ....[36]....
        /*0348*/ 	.word	0x00000d20
        /*034c*/ 	.word	0x000000ff
        /*0350*/ 	.word	0x00000118
        /*0354*/ 	.short	0x0100
        /*0356*/ 	.byte	0x05
	.zero		1


	//   ....[37]....
        /*0358*/ 	.word	0x00000d30
        /*035c*/ 	.word	0x000000ff
        /*0360*/ 	.word	0x00000128
        /*0364*/ 	.short	0x0100
        /*0366*/ 	.byte	0x05
	.zero		1


	//   ....[38]....
        /*0368*/ 	.word	0x00001600
        /*036c*/ 	.word	0x00000003
        /*0370*/ 	.word	0x00000120
        /*0374*/ 	.short	0x010a
        /*0376*/ 	.byte	0xff
	.zero		1


	//   ....[39]....
        /*0378*/ 	.word	0x00001630
        /*037c*/ 	.word	0x00000003
        /*0380*/ 	.word	0x00000110
        /*0384*/ 	.short	0x0101
        /*0386*/ 	.byte	0xff
	.zero		1


	//   ....[40]....
        /*0388*/ 	.word	0x00001700
        /*038c*/ 	.word	0x000000ff
        /*0390*/ 	.word	0x00000030
        /*0394*/ 	.short	0x010a
        /*0396*/ 	.byte	0x08
	.zero		1


	//   ....[41]....
        /*0398*/ 	.word	0x000017a0
        /*039c*/ 	.word	0x000000ff
        /*03a0*/ 	.word	0x00000030
        /*03a4*/ 	.short	0x010a
        /*03a6*/ 	.byte	0x21
	.zero		1


	//   ....[42]....
        /*03a8*/ 	.word	0x000018f0
        /*03ac*/ 	.word	0x000000ff
        /*03b0*/ 	.word	0x00000030
        /*03b4*/ 	.short	0x010a
        /*03b6*/ 	.byte	0x08
	.zero		1


	//   ....[43]....
        /*03b8*/ 	.word	0x00001a00
        /*03bc*/ 	.word	0x000000ff
        /*03c0*/ 	.word	0x000000a8
        /*03c4*/ 	.short	0x0101
        /*03c6*/ 	.byte	0x04
	.zero		1


	//   ....[44]....
        /*03c8*/ 	.word	0x00001a20
        /*03cc*/ 	.word	0x000000ff
        /*03d0*/ 	.word	0x00000030
        /*03d4*/ 	.short	0x010a
        /*03d6*/ 	.byte	0x08
	.zero		1


	//   ....[45]....
        /*03d8*/ 	.word	0x00001aa0
        /*03dc*/ 	.word	0x000000ff
        /*03e0*/ 	.word	0x00000030
        /*03e4*/ 	.short	0x010a
        /*03e6*/ 	.byte	0x11
	.zero		1


	//   ....[46]....
        /*03e8*/ 	.word	0x00001bf0
        /*03ec*/ 	.word	0x000000ff
        /*03f0*/ 	.word	0x00000030
        /*03f4*/ 	.short	0x010a
        /*03f6*/ 	.byte	0x08
	.zero		1


	//   ....[47]....
        /*03f8*/ 	.word	0x00001d30
        /*03fc*/ 	.word	0x00000002
        /*0400*/ 	.word	0x000000b0
        /*0404*/ 	.short	0x010a
        /*0406*/ 	.byte	0xff
	.zero		1


	//   ....[48]....
        /*0408*/ 	.word	0x00001df0
        /*040c*/ 	.word	0x00000002
        /*0410*/ 	.word	0x00000000
        /*0414*/ 	.short	0x0101
        /*0416*/ 	.byte	0xff
	.zero		1


	//   ....[49]....
        /*0418*/ 	.word	0x00002350
        /*041c*/ 	.word	0x000000ff
        /*0420*/ 	.word	0x00000000
        /*0424*/ 	.short	0x010a
        /*0426*/ 	.byte	0x05
	.zero		1


	//   ....[50]....
        /*0428*/ 	.word	0x000023e0
        /*042c*/ 	.word	0x000000ff
        /*0430*/ 	.word	0x00000000
        /*0434*/ 	.short	0x010a
        /*0436*/ 	.byte	0x05
	.zero		1


	//   ....[51]....
        /*0438*/ 	.word	0x00002470
        /*043c*/ 	.word	0x000000ff
        /*0440*/ 	.word	0x00000000
        /*0444*/ 	.short	0x010a
        /*0446*/ 	.byte	0x05
	.zero		1


	//   ....[52]....
        /*0448*/ 	.word	0x00002500
        /*044c*/ 	.word	0x000000ff
        /*0450*/ 	.word	0x00000000
        /*0454*/ 	.short	0x010a
        /*0456*/ 	.byte	0x05
	.zero		1


	//   ....[53]....
        /*0458*/ 	.word	0x00002590
        /*045c*/ 	.word	0x000000ff
        /*0460*/ 	.word	0x00000000
        /*0464*/ 	.short	0x010a
        /*0466*/ 	.byte	0x05
	.zero		1


	//   ....[54]....
        /*0468*/ 	.word	0x00002630
        /*046c*/ 	.word	0x00000000
        /*0470*/ 	.word	0x00000000
        /*0474*/ 	.short	0x010a
        /*0476*/ 	.byte	0xff
	.zero		1


	//   ....[55]....
        /*0478*/ 	.word	0x00002750
        /*047c*/ 	.word	0x00000000
        /*0480*/ 	.word	0x00000110
        /*0484*/ 	.short	0x010a
        /*0486*/ 	.byte	0xff
	.zero		1


	//   ....[56]....
        /*0488*/ 	.word	0x000027b0
        /*048c*/ 	.word	0x00000004
        /*0490*/ 	.word	0x00000000
        /*0494*/ 	.short	0x0101
        /*0496*/ 	.byte	0xff
	.zero		1


	//   ....[57]....
        /*0498*/ 	.word	0x000027d0
        /*049c*/ 	.word	0x000000ff
        /*04a0*/ 	.word	0x000000c0
        /*04a4*/ 	.short	0x010a
        /*04a6*/ 	.byte	0x05
	.zero		1


	//   ....[58]....
        /*04a8*/ 	.word	0x000028f0
        /*04ac*/ 	.word	0x00000000
        /*04b0*/ 	.word	0x000000b0
        /*04b4*/ 	.short	0x010a
        /*04b6*/ 	.byte	0xff
	.zero		1


	//   ....[59]....
        /*04b8*/ 	.word	0x00002a00
        /*04bc*/ 	.word	0x00000000
        /*04c0*/ 	.word	0x00000000
        /*04c4*/ 	.short	0x0101
        /*04c6*/ 	.byte	0xff
	.zero		1


	//   ....[60]....
        /*04c8*/ 	.word	0x00002a90
        /*04cc*/ 	.word	0x000000ff
        /*04d0*/ 	.word	0x000000c0
        /*04d4*/ 	.short	0x0106
        /*04d6*/ 	.byte	0x05
	.zero		1


	//   ....[61]....
        /*04d8*/ 	.word	0x00002ab0
        /*04dc*/ 	.word	0x000000ff
        /*04e0*/ 	.word	0x000000c0
        /*04e4*/ 	.short	0x010a
        /*04e6*/ 	.byte	0x05
	.zero		1


	//   ....[62]....
        /*04e8*/ 	.word	0x00002b40
        /*04ec*/ 	.word	0x000000ff
        /*04f0*/ 	.word	0x000000c0
        /*04f4*/ 	.short	0x0106
        /*04f6*/ 	.byte	0x04
	.zero		1


	//   ....[63]....
        /*04f8*/ 	.word	0x00002b80
        /*04fc*/ 	.word	0x00000000
        /*0500*/ 	.word	0x000000c0
        /*0504*/ 	.short	0x010a
        /*0506*/ 	.byte	0xff
	.zero		1


	//   ....[64]....
        /*0508*/ 	.word	0x00003060
        /*050c*/ 	.word	0x00000000
        /*0510*/ 	.word	0x000000b0
        /*0514*/ 	.short	0x010a
        /*0516*/ 	.byte	0xff
	.zero		1


	//   ....[65]....
        /*0518*/ 	.word	0x00003160
        /*051c*/ 	.word	0x00000003
        /*0520*/ 	.word	0x00000000
        /*0524*/ 	.short	0x0101
        /*0526*/ 	.byte	0xff
	.zero		1


	//   ....[66]....
        /*0528*/ 	.word	0x00003170
        /*052c*/ 	.word	0x000000ff
        /*0530*/ 	.word	0x00000000
        /*0534*/ 	.short	0x010a
        /*0536*/ 	.byte	0x04
	.zero		1


	//   ....[67]....
        /*0538*/ 	.word	0x00003190
        /*053c*/ 	.word	0x000000ff
        /*0540*/ 	.word	0x000000f0
        /*0544*/ 	.short	0x010a
        /*0546*/ 	.byte	0x09
	.zero		1


	//   ....[68]....
        /*0548*/ 	.word	0x000032d0
        /*054c*/ 	.word	0x000000ff
        /*0550*/ 	.word	0x00000000
        /*0554*/ 	.short	0x010a
        /*0556*/ 	.byte	0x07
	.zero		1


	//   ....[69]....
        /*0558*/ 	.word	0x00003400
        /*055c*/ 	.word	0x000000ff
        /*0560*/ 	.word	0x00000000
        /*0564*/ 	.short	0x010a
        /*0566*/ 	.byte	0x04
	.zero		1


	//   ....[70]....
        /*0568*/ 	.word	0x000035b0
        /*056c*/ 	.word	0x000000ff
        /*0570*/ 	.word	0x00000000
        /*0574*/ 	.short	0x010a
        /*0576*/ 	.byte	0x05
	.zero		1


	//   ....[71]....
        /*0578*/ 	.word	0x00003640
        /*057c*/ 	.word	0x000000ff
        /*0580*/ 	.word	0x00000000
        /*0584*/ 	.short	0x010a
        /*0586*/ 	.byte	0x05
	.zero		1


	//   ....[72]....
        /*0588*/ 	.word	0x000036d0
        /*058c*/ 	.word	0x000000ff
        /*0590*/ 	.word	0x00000000
        /*0594*/ 	.short	0x010a
        /*0596*/ 	.byte	0x05
	.zero		1


	//   ....[73]....
        /*0598*/ 	.word	0x00003760
        /*059c*/ 	.word	0x000000ff
        /*05a0*/ 	.word	0x00000000
        /*05a4*/ 	.short	0x010a
        /*05a6*/ 	.byte	0x07
	.zero		1


	//   ....[74]....
        /*05a8*/ 	.word	0x00003be0
        /*05ac*/ 	.word	0x00000000
        /*05b0*/ 	.word	0x000000b0
        /*05b4*/ 	.short	0x010a
        /*05b6*/ 	.byte	0xff
	.zero		1


	//   ....[75]....
        /*05b8*/ 	.word	0x00003ca0
        /*05bc*/ 	.word	0x00000000
        /*05c0*/ 	.word	0x00000000
        /*05c4*/ 	.short	0x0101
        /*05c6*/ 	.byte	0xff
	.zero		1


	//   ....[76]....
        /*05c8*/ 	.word	0x00003fc0
        /*05cc*/ 	.word	0x000000ff
        /*05d0*/ 	.word	0x000000a8
        /*05d4*/ 	.short	0x010a
        /*05d6*/ 	.byte	0x07
	.zero		1


	//   ....[77]....
        /*05d8*/ 	.word	0x000041b0
        /*05dc*/ 	.word	0x000000ff
        /*05e0*/ 	.word	0x00000080
        /*05e4*/ 	.short	0x010a
        /*05e6*/ 	.byte	0x07
	.zero		1


	//   ....[78]....
        /*05e8*/ 	.word	0x00004320
        /*05ec*/ 	.word	0x000000ff
        /*05f0*/ 	.word	0x00000060
        /*05f4*/ 	.short	0x010b
        /*05f6*/ 	.byte	0x07
	.zero		1


	//   ....[79]....
        /*05f8*/ 	.word	0x00004330
        /*05fc*/ 	.word	0x000000ff
        /*0600*/ 	.word	0x00000000
        /*0604*/ 	.short	0x0101
        /*0606*/ 	.byte	0x08
	.zero		1


	//   ....[80]....
        /*0608*/ 	.word	0x00004350
        /*060c*/ 	.word	0x000000ff
        /*0610*/ 	.word	0x00000088
        /*0614*/ 	.short	0x010a
        /*0616*/ 	.byte	0x07
	.zero		1


	//   ....[81]....
        /*0618*/ 	.word	0x000044b0
        /*061c*/ 	.word	0x000000ff
        /*0620*/ 	.word	0x00000068
        /*0624*/ 	.short	0x010b
        /*0626*/ 	.byte	0x07
	.zero		1


	//   ....[82]....
        /*0628*/ 	.word	0x000044c0
        /*062c*/ 	.word	0x000000ff
        /*0630*/ 	.word	0x00000000
        /*0634*/ 	.short	0x0101
        /*0636*/ 	.byte	0x08
	.zero		1


	//   ....[83]....
        /*0638*/ 	.word	0x000044d0
        /*063c*/ 	.word	0x000000ff
        /*0640*/ 	.word	0x00000090
        /*0644*/ 	.short	0x010a
        /*0646*/ 	.byte	0x07
	.zero		1


	//   ....[84]....
        /*0648*/ 	.word	0x00004670
        /*064c*/ 	.word	0x000000ff
        /*0650*/ 	.word	0x00000070
        /*0654*/ 	.short	0x010b
        /*0656*/ 	.byte	0x07
	.zero		1


	//   ....[85]....
        /*0658*/ 	.word	0x000046e0
        /*065c*/ 	.word	0x000000ff
        /*0660*/ 	.word	0x00000000
        /*0664*/ 	.short	0x0101
        /*0666*/ 	.byte	0x08
	.zero		1


	//   ....[86]....
        /*0668*/ 	.word	0x00004710
        /*066c*/ 	.word	0x000000ff
        /*0670*/ 	.word	0x00000098
        /*0674*/ 	.short	0x010a
        /*0676*/ 	.byte	0x07
	.zero		1


	//   ....[87]....
        /*0678*/ 	.word	0x00004920
        /*067c*/ 	.word	0x000000ff
        /*0680*/ 	.word	0x00000078
        /*0684*/ 	.short	0x010b
        /*0686*/ 	.byte	0x07
	.zero		1


	//   ....[88]....
        /*0688*/ 	.word	0x00004940
        /*068c*/ 	.word	0x000000ff
        /*0690*/ 	.word	0x00000000
        /*0694*/ 	.short	0x0101
        /*0696*/ 	.byte	0x0d
	.zero		1


	//   ....[89]....
        /*0698*/ 	.word	0x00004970
        /*069c*/ 	.word	0x000000ff
        /*06a0*/ 	.word	0x00000080
        /*06a4*/ 	.short	0x010a
        /*06a6*/ 	.byte	0x07
	.zero		1


	//   ....[90]....
        /*06a8*/ 	.word	0x00004990
        /*06ac*/ 	.word	0x000000ff
        /*06b0*/ 	.word	0x00000088
        /*06b4*/ 	.short	0x010a
        /*06b6*/ 	.byte	0x07
	.zero		1


	//   ....[91]....
        /*06b8*/ 	.word	0x000049b0
        /*06bc*/ 	.word	0x000000ff
        /*06c0*/ 	.word	0x00000090
        /*06c4*/ 	.short	0x010a
        /*06c6*/ 	.byte	0x07
	.zero		1


	//   ....[92]....
        /*06c8*/ 	.word	0x000049f0
        /*06cc*/ 	.word	0x00000000
        /*06d0*/ 	.word	0x00000098
        /*06d4*/ 	.short	0x010a
        /*06d6*/ 	.byte	0xff
	.zero		1


	//   ....[93]....
        /*06d8*/ 	.word	0x00004d40
        /*06dc*/ 	.word	0x00000000
        /*06e0*/ 	.word	0x000000b0
        /*06e4*/ 	.short	0x010a
        /*06e6*/ 	.byte	0xff
	.zero		1


	//   ....[94]....
        /*06e8*/ 	.word	0x00004e50
        /*06ec*/ 	.word	0x00000000
        /*06f0*/ 	.word	0x00000000
        /*06f4*/ 	.short	0x0101
        /*06f6*/ 	.byte	0xff
	.zero		1


	//   ....[95]....
        /*06f8*/ 	.word	0x000058a0
        /*06fc*/ 	.word	0x00000000
        /*0700*/ 	.word	0x00000060
        /*0704*/ 	.short	0x010a
        /*0706*/ 	.byte	0xff
	.zero		1


	//   ....[96]....
        /*0708*/ 	.word	0x00005910
        /*070c*/ 	.word	0x0000006c
        /*0710*/ 	.word	0x000000d0
        /*0714*/ 	.short	0x010a
        /*0716*/ 	.byte	0xff
	.zero		1


	//   ....[97]....
        /*0718*/ 	.word	0x000059f0
        /*071c*/ 	.word	0x00000000
        /*0720*/ 	.word	0x00000060
        /*0724*/ 	.short	0x010a
        /*0726*/ 	.byte	0xff
	.zero		1


	//   ....[98]....
        /*0728*/ 	.word	0x00005b10
        /*072c*/ 	.word	0x00000000
        /*0730*/ 	.word	0x00000000
        /*0734*/ 	.short	0x0101
        /*0736*/ 	.byte	0xff
	.zero		1


	//   ....[99]....
        /*0738*/ 	.word	0x00005b90
        /*073c*/ 	.word	0x0000006c
        /*0740*/ 	.word	0x000000d0
        /*0744*/ 	.short	0x010a
        /*0746*/ 	.byte	0xff
	.zero		1


	//   ....[100]....
        /*0748*/ 	.word	0x00006710
        /*074c*/ 	.word	0x00000037
        /*0750*/ 	.word	0x00000060
        /*0754*/ 	.short	0x010a
        /*0756*/ 	.byte	0xff
	.zero		1


	//   ....[101]....
        /*0758*/ 	.word	0x000067c0
        /*075c*/ 	.word	0x00000037
        /*0760*/ 	.word	0x00000060
        /*0764*/ 	.short	0x010a
        /*0766*/ 	.byte	0xff
	.zero		1


	//   ....[102]....
        /*0768*/ 	.word	0x000068e0
        /*076c*/ 	.word	0x00000000
        /*0770*/ 	.word	0x00000000
        /*0774*/ 	.short	0x0101
        /*0776*/ 	.byte	0xff
	.zero		1


	//   ....[103]....
        /*0778*/ 	.word	0x00007450
        /*077c*/ 	.word	0x00000049
        /*0780*/ 	.word	0x00000060
        /*0784*/ 	.short	0x010a
        /*0786*/ 	.byte	0xff
	.zero		1


	//   ....[104]....
        /*0788*/ 	.word	0x00007500
        /*078c*/ 	.word	0x00000049
        /*0790*/ 	.word	0x00000060
        /*0794*/ 	.short	0x010a
        /*0796*/ 	.byte	0xff
	.zero		1


	//   ....[105]....
        /*0798*/ 	.word	0x00007620
        /*079c*/ 	.word	0x00000002
        /*07a0*/ 	.word	0x00000000
        /*07a4*/ 	.short	0x0101
        /*07a6*/ 	.byte	0xff
	.zero		1


	//   ....[106]....
        /*07a8*/ 	.word	0x000081c0
        /*07ac*/ 	.word	0x0000004c
        /*07b0*/ 	.word	0x00000060
        /*07b4*/ 	.short	0x010a
        /*07b6*/ 	.byte	0xff
	.zero		1


	//   ....[107]....
        /*07b8*/ 	.word	0x00008270
        /*07bc*/ 	.word	0x0000004c
        /*07c0*/ 	.word	0x00000060
        /*07c4*/ 	.short	0x010a
        /*07c6*/ 	.byte	0xff
	.zero		1


	//   ....[108]....
        /*07c8*/ 	.word	0x00008390
        /*07cc*/ 	.word	0x00000000
        /*07d0*/ 	.word	0x00000000
        /*07d4*/ 	.short	0x0101
        /*07d6*/ 	.byte	0xff
	.zero		1


	//   ....[109]....
        /*07d8*/ 	.word	0x00008740
        /*07dc*/ 	.word	0x000000ff
        /*07e0*/ 	.word	0x00000000
        /*07e4*/ 	.short	0x0101
        /*07e6*/ 	.byte	0x05
	.zero		1


	//   ....[110]....
        /*07e8*/ 	.word	0x00009080
        /*07ec*/ 	.word	0x00000003
        /*07f0*/ 	.word	0x00000120
        /*07f4*/ 	.short	0x010a
        /*07f6*/ 	.byte	0xff
	.zero		1


	//   ....[111]....
        /*07f8*/ 	.word	0x000090e0
        /*07fc*/ 	.word	0x00000002
        /*0800*/ 	.word	0x00000030
        /*0804*/ 	.short	0x010a
        /*0806*/ 	.byte	0xff
	.zero		1


	//   ....[112]....
        /*0808*/ 	.word	0x00009140
        /*080c*/ 	.word	0x00000002
        /*0810*/ 	.word	0x00000030
        /*0814*/ 	.short	0x010a
        /*0816*/ 	.byte	0xff
	.zero		1


	//   ....[113]....
        /*0818*/ 	.word	0x00009190
        /*081c*/ 	.word	0x00000002
        /*0820*/ 	.word	0x000000b0
        /*0824*/ 	.short	0x010a
        /*0826*/ 	.byte	0xff
	.zero		1


	//   ....[114]....
        /*0828*/ 	.word	0x000091f0
        /*082c*/ 	.word	0x00000000
        /*0830*/ 	.word	0x00000000
        /*0834*/ 	.short	0x010a
        /*0836*/ 	.byte	0xff
	.zero		1


	//   ....[115]....
        /*0838*/ 	.word	0x00009250
        /*083c*/ 	.word	0x00000000
        /*0840*/ 	.word	0x00000000
        /*0844*/ 	.short	0x010a
        /*0846*/ 	.byte	0xff
	.zero		1


	//   ....[116]....
        /*0848*/ 	.word	0x000092b0
        /*084c*/ 	.word	0x00000000
        /*0850*/ 	.word	0x00000000
        /*0854*/ 	.short	0x010a
        /*0856*/ 	.byte	0xff
	.zero		1


	//   ....[117]....
        /*0858*/ 	.word	0x00009310
        /*085c*/ 	.word	0x00000000
        /*0860*/ 	.word	0x00000000
        /*0864*/ 	.short	0x010a
        /*0866*/ 	.byte	0xff
	.zero		1


	//   ....[118]....
        /*0868*/ 	.word	0x00009370
        /*086c*/ 	.word	0x00000000
        /*0870*/ 	.word	0x00000000
        /*0874*/ 	.short	0x010a
        /*0876*/ 	.byte	0xff
	.zero		1


	//   ....[119]....
        /*0878*/ 	.word	0x000093c0
        /*087c*/ 	.word	0x00000000
        /*0880*/ 	.word	0x00000110
        /*0884*/ 	.short	0x010a
        /*0886*/ 	.byte	0xff
	.zero		1


	//   ....[120]....
        /*0888*/ 	.word	0x00009420
        /*088c*/ 	.word	0x00000000
        /*0890*/ 	.word	0x000000c0
        /*0894*/ 	.short	0x010a
        /*0896*/ 	.byte	0xff
	.zero		1


	//   ....[121]....
        /*0898*/ 	.word	0x00009470
        /*089c*/ 	.word	0x00000000
        /*08a0*/ 	.word	0x000000b0
        /*08a4*/ 	.short	0x010a
        /*08a6*/ 	.byte	0xff
	.zero		1


	//   ....[122]....
        /*08a8*/ 	.word	0x000094d0
        /*08ac*/ 	.word	0x00000000
        /*08b0*/ 	.word	0x000000c0
        /*08b4*/ 	.short	0x010a
        /*08b6*/ 	.byte	0xff
	.zero		1


	//   ....[123]....
        /*08b8*/ 	.word	0x00009520
        /*08bc*/ 	.word	0x00000000
        /*08c0*/ 	.word	0x000000b0
        /*08c4*/ 	.short	0x010a
        /*08c6*/ 	.byte	0xff
	.zero		1


	//   ....[124]....
        /*08c8*/ 	.word	0x00009580
        /*08cc*/ 	.word	0x00000003
        /*08d0*/ 	.word	0x000000f0
        /*08d4*/ 	.short	0x010a
        /*08d6*/ 	.byte	0xff
	.zero		1


	//   ....[125]....
        /*08d8*/ 	.word	0x000095e0
        /*08dc*/ 	.word	0x00000000
        /*08e0*/ 	.word	0x00000000
        /*08e4*/ 	.short	0x010a
        /*08e6*/ 	.byte	0xff
	.zero		1


	//   ....[126]....
        /*08e8*/ 	.word	0x00009640
        /*08ec*/ 	.word	0x00000000
        /*08f0*/ 	.word	0x00000000
        /*08f4*/ 	.short	0x010a
        /*08f6*/ 	.byte	0xff
	.zero		1


	//   ....[127]....
        /*08f8*/ 	.word	0x000096a0
        /*08fc*/ 	.word	0x00000000
        /*0900*/ 	.word	0x00000000
        /*0904*/ 	.short	0x010a
        /*0906*/ 	.byte	0xff
	.zero		1


	//   ....[128]....
        /*0908*/ 	.word	0x00009700
        /*090c*/ 	.word	0x00000000
        /*0910*/ 	.word	0x00000000
        /*0914*/ 	.short	0x010a
        /*0916*/ 	.byte	0xff
	.zero		1


	//   ....[129]....
        /*0918*/ 	.word	0x00009760
        /*091c*/ 	.word	0x00000000
        /*0920*/ 	.word	0x00000000
        /*0924*/ 	.short	0x010a
        /*0926*/ 	.byte	0xff
	.zero		1


	//   ....[130]....
        /*0928*/ 	.word	0x000097b0
        /*092c*/ 	.word	0x00000000
        /*0930*/ 	.word	0x000000b0
        /*0934*/ 	.short	0x010a
        /*0936*/ 	.byte	0xff
	.zero		1


	//   ....[131]....
        /*0938*/ 	.word	0x00009810
        /*093c*/ 	.word	0x00000000
        /*0940*/ 	.word	0x000000a8
        /*0944*/ 	.short	0x010a
        /*0946*/ 	.byte	0xff
	.zero		1


	//   ....[132]....
        /*0948*/ 	.word	0x00009870
        /*094c*/ 	.word	0x00000003
        /*0950*/ 	.word	0x00000080
        /*0954*/ 	.short	0x010a
        /*0956*/ 	.byte	0xff
	.zero		1


	//   ....[133]....
        /*0958*/ 	.word	0x000098d0
        /*095c*/ 	.word	0x00000003
        /*0960*/ 	.word	0x00000088
        /*0964*/ 	.short	0x010a
        /*0966*/ 	.byte	0xff
	.zero		1


	//   ....[134]....
        /*0968*/ 	.word	0x00009930
        /*096c*/ 	.word	0x00000003
        /*0970*/ 	.word	0x00000090
        /*0974*/ 	.short	0x010a
        /*0976*/ 	.byte	0xff
	.zero		1


	//   ....[135]....
        /*0978*/ 	.word	0x00009990
        /*097c*/ 	.word	0x00000003
        /*0980*/ 	.word	0x00000098
        /*0984*/ 	.short	0x010a
        /*0986*/ 	.byte	0xff
	.zero		1


	//   ....[136]....
        /*0988*/ 	.word	0x000099f0
        /*098c*/ 	.word	0x00000000
        /*0990*/ 	.word	0x00000080
        /*0994*/ 	.short	0x010a
        /*0996*/ 	.byte	0xff
	.zero		1


	//   ....[137]....
        /*0998*/ 	.word	0x00009a50
        /*099c*/ 	.word	0x00000000
        /*09a0*/ 	.word	0x00000088
        /*09a4*/ 	.short	0x010a
        /*09a6*/ 	.byte	0xff
	.zero		1


	//   ....[138]....
        /*09a8*/ 	.word	0x00009ab0
        /*09ac*/ 	.word	0x00000000
        /*09b0*/ 	.word	0x00000090
        /*09b4*/ 	.short	0x010a
        /*09b6*/ 	.byte	0xff
	.zero		1


	//   ....[139]....
        /*09b8*/ 	.word	0x00009b00
        /*09bc*/ 	.word	0x00000000
        /*09c0*/ 	.word	0x000000b0
        /*09c4*/ 	.short	0x010a
        /*09c6*/ 	.byte	0xff
	.zero		1


	//   ....[140]....
        /*09c8*/ 	.word	0x00009b50
        /*09cc*/ 	.word	0x00000000
        /*09d0*/ 	.word	0x00000060
        /*09d4*/ 	.short	0x010a
        /*09d6*/ 	.byte	0xff
	.zero		1


	//   ....[141]....
        /*09d8*/ 	.word	0x00009ba0
        /*09dc*/ 	.word	0x0000006c
        /*09e0*/ 	.word	0x000000d0
        /*09e4*/ 	.short	0x010a
        /*09e6*/ 	.byte	0xff
	.zero		1


	//   ....[142]....
        /*09e8*/ 	.word	0x00009bf0
        /*09ec*/ 	.word	0x00000037
        /*09f0*/ 	.word	0x00000060
        /*09f4*/ 	.short	0x010a
        /*09f6*/ 	.byte	0xff
	.zero		1


	//   ....[143]....
        /*09f8*/ 	.word	0x00009c40
        /*09fc*/ 	.word	0x00000049
        /*0a00*/ 	.word	0x00000060
        /*0a04*/ 	.short	0x010a
        /*0a06*/ 	.byte	0xff
	.zero		1


	//   ....[144]....
        /*0a08*/ 	.word	0x00009c90
        /*0a0c*/ 	.word	0x0000004c
        /*0a10*/ 	.word	0x00000060
        /*0a14*/ 	.short	0x010a
        /*0a16*/ 	.byte	0xff
	.zero		1


	//----- nvinfo : EIATTR_NUM_MBARRIERS
	.align		4
.L_48:
        /*0a18*/ 	.byte	0x03, 0x38
        /*0a1a*/ 	.short	0x0026


	//----- nvinfo : EIATTR_EXIT_INSTR_OFFSETS
	.align		4
        /*0a1c*/ 	.byte	0x04, 0x1c
        /*0a1e*/ 	.short	(.L_50 - .L_49)


	//   ....[0]....
.L_49:
        /*0a20*/ 	.word	0x00002660


	//   ....[1]....
        /*0a24*/ 	.word	0x00002b50


	//   ....[2]....
        /*0a28*/ 	.word	0x00002bb0


	//   ....[3]....
        /*0a2c*/ 	.word	0x000039c0


	//   ....[4]....
        /*0a30*/ 	.word	0x00004a20


	//   ....[5]....
        /*0a34*/ 	.word	0x00004a60


	//   ....[6]....
        /*0a38*/ 	.word	0x00009070


	//----- nvinfo : EIATTR_MAX_THREADS
	.align		4
.L_50:
        /*0a3c*/ 	.byte	0x04, 0x05
        /*0a3e*/ 	.short	(.L_52 - .L_51)
.L_51:
        /*0a40*/ 	.word	0x00000100
        /*0a44*/ 	.word	0x00000001
        /*0a48*/ 	.word	0x00000001


	//----- nvinfo : EIATTR_CRS_STACK_SIZE
	.align		4
.L_52:
        /*0a4c*/ 	.byte	0x04, 0x1e
        /*0a4e*/ 	.short	(.L_54 - .L_53)
.L_53:
        /*0a50*/ 	.word	0x00000000


	//----- nvinfo : EIATTR_CBANK_PARAM_SIZE
	.align		4
.L_54:
        /*0a54*/ 	.byte	0x03, 0x19
        /*0a56*/ 	.short	0x0800


	//----- nvinfo : EIATTR_PARAM_CBANK
	.align		4
        /*0a58*/ 	.byte	0x04, 0x0a
        /*0a5a*/ 	.short	(.L_56 - .L_55)
	.align		4
.L_55:
        /*0a5c*/ 	.word	index@(.nv.constant0._ZN7cutlass13device_kernelINS_4gemm6kernel13GemmUniversalIN4cute5tupleIJiiiiEEENS1_10collective13CollectiveMmaINS1_35MainloopSm100TmaUmmaWarpSpecializedILi6ELi2ELi4ENS5_IJNS4_1CILi1EEESB_SB_EEEEENS5_IJNSA_ILi64EEENSA_ILi256EEENSA_ILi32EEEEEEaNS5_IJlSB_lEEEaSI_NS4_8TiledMMAINS4_8MMA_AtomIJNS4_15SM100_MMA_S8_SSIaaiLi64ELi256ELNS4_4UMMA5MajorE0ELSN_0ELNSM_8SaturateE0EEEEEENS4_6LayoutISC_NS5_IJNSA_ILi0EEESS_SS_EEEEENS5_IJNS4_10UnderscoreESV_SV_EEEEENS4_13SM90_TMA_LOADENS4_14ComposedLayoutINS4_7SwizzleILi1ELi4ELi3EEENS4_18smem_ptr_flag_bitsILi8EEENSR_INS5_IJNSA_ILi8EEESG_EEENS5_IJSG_SB_EEEEEEEvNS4_8identityESY_S18_vS19_EENS_8epilogue10collective18CollectiveEpilogueINS1B_23Sm100TmaWarpSpecializedILi4ELi2ELi32ELb0ELb0EEEJSH_NS5_IJNSR_ISE_SB_EES1G_EEEaSI_aSI_NS1B_6fusion15FusionCallbacksIS1F_NS1I_17LinearCombinationIaiaiLNS_15FloatRoundStyleE2EEESH_S1H_JEEENS4_5SM1004TMEM4LOAD26SM100_TMEM_LOAD_16dp32b32xESY_NSZ_INS10_ILi2ELi4ELi3EEES13_NSR_INS5_IJS14_SE_EEENS5_IJSE_SB_EEEEEEENS4_39AutoVectorizingCopyWithAssumedAlignmentILi128EEENS4_14SM90_TMA_STOREES1W_S1Y_S1Y_EEEvvEEEEvNT_6ParamsE)
        /*0a60*/ 	.short	0x0380
        /*0a62*/ 	.short	0x0800


	//----- nvinfo : EIATTR_SW_WAR
	.align		4
.L_56:
        /*0a64*/ 	.byte	0x04, 0x36
        /*0a66*/ 	.short	(.L_58 - .L_57)
.L_57:
        /*0a68*/ 	.word	0x00000008
.L_58:


//--------------------- .nv.callgraph             --------------------------
	.section	.nv.callgraph,"",@"SHT_CUDA_CALLGRAPH"
	.align	4
	.sectionentsize	8
	.align		4
        /*0000*/ 	.word	0x00000000
	.align		4
        /*0004*/ 	.word	0xffffffff
	.align		4
        /*0008*/ 	.word	index@(_ZN7cutlass13device_kernelINS_4gemm6kernel13GemmUniversalIN4cute5tupleIJiiiiEEENS1_10collective13CollectiveMmaINS1_35MainloopSm100TmaUmmaWarpSpecializedILi6ELi2ELi4ENS5_IJNS4_1CILi1EEESB_SB_EEEEENS5_IJNSA_ILi64EEENSA_ILi256EEENSA_ILi32EEEEEEaNS5_IJlSB_lEEEaSI_NS4_8TiledMMAINS4_8MMA_AtomIJNS4_15SM100_MMA_S8_SSIaaiLi64ELi256ELNS4_4UMMA5MajorE0ELSN_0ELNSM_8SaturateE0EEEEEENS4_6LayoutISC_NS5_IJNSA_ILi0EEESS_SS_EEEEENS5_IJNS4_10UnderscoreESV_SV_EEEEENS4_13SM90_TMA_LOADENS4_14ComposedLayoutINS4_7SwizzleILi1ELi4ELi3EEENS4_18smem_ptr_flag_bitsILi8EEENSR_INS5_IJNSA_ILi8EEESG_EEENS5_IJSG_SB_EEEEEEEvNS4_8identityESY_S18_vS19_EENS_8epilogue10collective18CollectiveEpilogueINS1B_23Sm100TmaWarpSpecializedILi4ELi2ELi32ELb0ELb0EEEJSH_NS5_IJNSR_ISE_SB_EES1G_EEEaSI_aSI_NS1B_6fusion15FusionCallbacksIS1F_NS1I_17LinearCombinationIaiaiLNS_15FloatRoundStyleE2EEESH_S1H_JEEENS4_5SM1004TMEM4LOAD26SM100_TMEM_LOAD_16dp32b32xESY_NSZ_INS10_ILi2ELi4ELi3EEES13_NSR_INS5_IJS14_SE_EEENS5_IJSE_SB_EEEEEEENS4_39AutoVectorizingCopyWithAssumedAlignmentILi128EEENS4_14SM90_TMA_STOREES1W_S1Y_S1Y_EEEvvEEEEvNT_6ParamsE)
	.align		4
        /*000c*/ 	.word	index@(__assertfail)
	.align		4
        /*0010*/ 	.word	0x00000000
	.align		4
        /*0014*/ 	.word	0xfffffffe
	.align		4
        /*0018*/ 	.word	0x00000000
	.align		4
        /*001c*/ 	.word	0xfffffffd
	.align		4
        /*0020*/ 	.word	0x00000000
	.align		4
        /*0024*/ 	.word	0xfffffffc


//--------------------- .nv.constant4             --------------------------
	.section	.nv.constant4,"a",@progbits
	.align	8
	.align		8
.nv.constant4:
        /*0000*/ 	.dword	__assertfail
	.align		8
        /*0008*/ 	.dword	__unnamed_1
	.align		8
        /*0010*/ 	.dword	__unnamed_2
	.align		8
        /*0018*/ 	.dword	__unnamed_3
	.align		8
        /*0020*/ 	.dword	_ZN40_INTERNAL_e0cc33af_4_k_cu_7c71e994_312374cuda3std3__45__cpo5beginE
	.align		8
        /*0028*/ 	.dword	_ZN40_INTERNAL_e0cc33af_4_k_cu_7c71e994_312374cuda3std3__45__cpo3endE
	.align		8
        /*0030*/ 	.dword	_ZN40_INTERNAL_e0cc33af_4_k_cu_7c71e994_312374cuda3std3__45__cpo6cbeginE
	.align		8
        /*0038*/ 	.dword	_ZN40_INTERNAL_e0cc33af_4_k_cu_7c71e994_312374cuda3std3__45__cpo4cendE
	.align		8
        /*0040*/ 	.dword	_ZN40_INTERNAL_e0cc33af_4_k_cu_7c71e994_312374cuda3std3__442_GLOBAL__N__e0cc33af_4_k_cu_7c71e994_312376ignoreE
	.align		8
        /*0048*/ 	.dword	_ZN40_INTERNAL_e0cc33af_4_k_cu_7c71e994_312374cuda3std3__419piecewise_constructE
	.align		8
        /*0050*/ 	.dword	_ZN40_INTERNAL_e0cc33af_4_k_cu_7c71e994_312374cuda3std3__48in_placeE
	.align		8
        /*0058*/ 	.dword	_ZN40_INTERNAL_e0cc33af_4_k_cu_7c71e994_312374cuda3std6ranges3__45__cpo4swapE
	.align		8
        /*0060*/ 	.dword	_ZN40_INTERNAL_e0cc33af_4_k_cu_7c71e994_312374cuda3std6ranges3__45__cpo9iter_moveE
	.align		8
        /*0068*/ 	.dword	_ZN40_INTERNAL_e0cc33af_4_k_cu_7c71e994_312374cute7productE
	.align		8
        /*0070*/ 	.dword	_ZN40_INTERNAL_e0cc33af_4_k_cu_7c71e994_312374cute1_E
	.align		8
        /*0078*/ 	.dword	$str$25
	.align		8
        /*0080*/ 	.dword	$str$26
	.align		8
        /*0088*/ 	.dword	$str$27
	.align		8
        /*0090*/ 	.dword	$str$28


//--------------------- .text._ZN7cutlass13device_kernelINS_4gemm6kernel13GemmUniversalIN4cute5tupleIJiiiiEEENS1_10collective13CollectiveMmaINS1_35MainloopSm100TmaUmmaWarpSpecializedILi6ELi2ELi4ENS5_IJNS4_1CILi1EEESB_SB_EEEEENS5_IJNSA_ILi64EEENSA_ILi256EEENSA_ILi32EEEEEEaNS5_IJlSB_lEEEaSI_NS4_8TiledMMAINS4_8MMA_AtomIJNS4_15SM100_MMA_S8_SSIaaiLi64ELi256ELNS4_4UMMA5MajorE0ELSN_0ELNSM_8SaturateE0EEEEEENS4_6LayoutISC_NS5_IJNSA_ILi0EEESS_SS_EEEEENS5_IJNS4_10UnderscoreESV_SV_EEEEENS4_13SM90_TMA_LOADENS4_14ComposedLayoutINS4_7SwizzleILi1ELi4ELi3EEENS4_18smem_ptr_flag_bitsILi8EEENSR_INS5_IJNSA_ILi8EEESG_EEENS5_IJSG_SB_EEEEEEEvNS4_8identityESY_S18_vS19_EENS_8epilogue10collective18CollectiveEpilogueINS1B_23Sm100TmaWarpSpecializedILi4ELi2ELi32ELb0ELb0EEEJSH_NS5_IJNSR_ISE_SB_EES1G_EEEaSI_aSI_NS1B_6fusion15FusionCallbacksIS1F_NS1I_17LinearCombinationIaiaiLNS_15FloatRoundStyleE2EEESH_S1H_JEEENS4_5SM1004TMEM4LOAD26SM100_TMEM_LOAD_16dp32b32xESY_NSZ_INS10_ILi2ELi4ELi3EEES13_NSR_INS5_IJS14_SE_EEENS5_IJSE_SB_EEEEEEENS4_39AutoVectorizingCopyWithAssumedAlignmentILi128EEENS4_14SM90_TMA_STOREES1W_S1Y_S1Y_EEEvvEEEEvNT_6ParamsE --------------------------
	.section	.text._ZN7cutlass13device_kernelINS_4gemm6kernel13GemmUniversalIN4cute5tupleIJiiiiEEENS1_10collective13CollectiveMmaINS1_35MainloopSm100TmaUmmaWarpSpecializedILi6ELi2ELi4ENS5_IJNS4_1CILi1EEESB_SB_EEEEENS5_IJNSA_ILi64EEENSA_ILi256EEENSA_ILi32EEEEEEaNS5_IJlSB_lEEEaSI_NS4_8TiledMMAINS4_8MMA_AtomIJNS4_15SM100_MMA_S8_SSIaaiLi64ELi256ELNS4_4UMMA5MajorE0ELSN_0ELNSM_8SaturateE0EEEEEENS4_6LayoutISC_NS5_IJNSA_ILi0EEESS_SS_EEEEENS5_IJNS4_10UnderscoreESV_SV_EEEEENS4_13SM90_TMA_LOADENS4_14ComposedLayoutINS4_7SwizzleILi1ELi4ELi3EEENS4_18smem_ptr_flag_bitsILi8EEENSR_INS5_IJNSA_ILi8EEESG_EEENS5_IJSG_SB_EEEEEEEvNS4_8identityESY_S18_vS19_EENS_8epilogue10collective18CollectiveEpilogueINS1B_23Sm100TmaWarpSpecializedILi4ELi2ELi32ELb0ELb0EEEJSH_NS5_IJNSR_ISE_SB_EES1G_EEEaSI_aSI_NS1B_6fusion15FusionCallbacksIS1F_NS1I_17LinearCombinationIaiaiLNS_15FloatRoundStyleE2EEESH_S1H_JEEENS4_5SM1004TMEM4LOAD26SM100_TMEM_LOAD_16dp32b32xESY_NSZ_INS10_ILi2ELi4ELi3EEES13_NSR_INS5_IJS14_SE_EEENS5_IJSE_SB_EEEEEEENS4_39AutoVectorizingCopyWithAssumedAlignmentILi128EEENS4_14SM90_TMA_STOREES1W_S1Y_S1Y_EEEvvEEEEvNT_6ParamsE,"ax",@progbits
	.align	128
.text._ZN7cutlass13device_kernelINS_4gemm6kernel13GemmUniversalIN4cute5tupleIJiiiiEEENS1_10collective13CollectiveMmaINS1_35MainloopSm100TmaUmmaWarpSpecializedILi6ELi2ELi4ENS5_IJNS4_1CILi1EEESB_SB_EEEEENS5_IJNSA_ILi64EEENSA_ILi256EEENSA_ILi32EEEEEEaNS5_IJlSB_lEEEaSI_NS4_8TiledMMAINS4_8MMA_AtomIJNS4_15SM100_MMA_S8_SSIaaiLi64ELi256ELNS4_4UMMA5MajorE0ELSN_0ELNSM_8SaturateE0EEEEEENS4_6LayoutISC_NS5_IJNSA_ILi0EEESS_SS_EEEEENS5_IJNS4_10UnderscoreESV_SV_EEEEENS4_13SM90_TMA_LOADENS4_14ComposedLayoutINS4_7SwizzleILi1ELi4ELi3EEENS4_18smem_ptr_flag_bitsILi8EEENSR_INS5_IJNSA_ILi8EEESG_EEENS5_IJSG_SB_EEEEEEEvNS4_8identityESY_S18_vS19_EENS_8epilogue10collective18CollectiveEpilogueINS1B_23Sm100TmaWarpSpecializedILi4ELi2ELi32ELb0ELb0EEEJSH_NS5_IJNSR_ISE_SB_EES1G_EEEaSI_aSI_NS1B_6fusion15FusionCallbacksIS1F_NS1I_17LinearCombinationIaiaiLNS_15FloatRoundStyleE2EEESH_S1H_JEEENS4_5SM1004TMEM4LOAD26SM100_TMEM_LOAD_16dp32b32xESY_NSZ_INS10_ILi2ELi4ELi3EEES13_NSR_INS5_IJS14_SE_EEENS5_IJSE_SB_EEEEEEENS4_39AutoVectorizingCopyWithAssumedAlignmentILi128EEENS4_14SM90_TMA_STOREES1W_S1Y_S1Y_EEEvvEEEEvNT_6ParamsE:
        .type           _ZN7cutlass13device_kernelINS_4gemm6kernel13GemmUniversalIN4cute5tupleIJiiiiEEENS1_10collective13CollectiveMmaINS1_35MainloopSm100TmaUmmaWarpSpecializedILi6ELi2ELi4ENS5_IJNS4_1CILi1EEESB_SB_EEEEENS5_IJNSA_ILi64EEENSA_ILi256EEENSA_ILi32EEEEEEaNS5_IJlSB_lEEEaSI_NS4_8TiledMMAINS4_8MMA_AtomIJNS4_15SM100_MMA_S8_SSIaaiLi64ELi256ELNS4_4UMMA5MajorE0ELSN_0ELNSM_8SaturateE0EEEEEENS4_6LayoutISC_NS5_IJNSA_ILi0EEESS_SS_EEEEENS5_IJNS4_10UnderscoreESV_SV_EEEEENS4_13SM90_TMA_LOADENS4_14ComposedLayoutINS4_7SwizzleILi1ELi4ELi3EEENS4_18smem_ptr_flag_bitsILi8EEENSR_INS5_IJNSA_ILi8EEESG_EEENS5_IJSG_SB_EEEEEEEvNS4_8identityESY_S18_vS19_EENS_8epilogue10collective18CollectiveEpilogueINS1B_23Sm100TmaWarpSpecializedILi4ELi2ELi32ELb0ELb0EEEJSH_NS5_IJNSR_ISE_SB_EES1G_EEEaSI_aSI_NS1B_6fusion15FusionCallbacksIS1F_NS1I_17LinearCombinationIaiaiLNS_15FloatRoundStyleE2EEESH_S1H_JEEENS4_5SM1004TMEM4LOAD26SM100_TMEM_LOAD_16dp32b32xESY_NSZ_INS10_ILi2ELi4ELi3EEES13_NSR_INS5_IJS14_SE_EEENS5_IJSE_SB_EEEEEEENS4_39AutoVectorizingCopyWithAssumedAlignmentILi128EEENS4_14SM90_TMA_STOREES1W_S1Y_S1Y_EEEvvEEEEvNT_6ParamsE,@function
        .size           _ZN7cutlass13device_kernelINS_4gemm6kernel13GemmUniversalIN4cute5tupleIJiiiiEEENS1_10collective13CollectiveMmaINS1_35MainloopSm100TmaUmmaWarpSpecializedILi6ELi2ELi4ENS5_IJNS4_1CILi1EEESB_SB_EEEEENS5_IJNSA_ILi64EEENSA_ILi256EEENSA_ILi32EEEEEEaNS5_IJlSB_lEEEaSI_NS4_8TiledMMAINS4_8MMA_AtomIJNS4_15SM100_MMA_S8_SSIaaiLi64ELi256ELNS4_4UMMA5MajorE0ELSN_0ELNSM_8SaturateE0EEEEEENS4_6LayoutISC_NS5_IJNSA_ILi0EEESS_SS_EEEEENS5_IJNS4_10UnderscoreESV_SV_EEEEENS4_13SM90_TMA_LOADENS4_14ComposedLayoutINS4_7SwizzleILi1ELi4ELi3EEENS4_18smem_ptr_flag_bitsILi8EEENSR_INS5_IJNSA_ILi8EEESG_EEENS5_IJSG_SB_EEEEEEEvNS4_8identityESY_S18_vS19_EENS_8epilogue10collective18CollectiveEpilogueINS1B_23Sm100TmaWarpSpecializedILi4ELi2ELi32ELb0ELb0EEEJSH_NS5_IJNSR_ISE_SB_EES1G_EEEaSI_aSI_NS1B_6fusion15FusionCallbacksIS1F_NS1I_17LinearCombinationIaiaiLNS_15FloatRoundStyleE2EEESH_S1H_JEEENS4_5SM1004TMEM4LOAD26SM100_TMEM_LOAD_16dp32b32xESY_NSZ_INS10_ILi2ELi4ELi3EEES13_NSR_INS5_IJS14_SE_EEENS5_IJSE_SB_EEEEEEENS4_39AutoVectorizingCopyWithAssumedAlignmentILi128EEENS4_14SM90_TMA_STOREES1W_S1Y_S1Y_EEEvvEEEEvNT_6ParamsE,(.L_x_176 - _ZN7cutlass13device_kernelINS_4gemm6kernel13GemmUniversalIN4cute5tupleIJiiiiEEENS1_10collective13CollectiveMmaINS1_35MainloopSm100TmaUmmaWarpSpecializedILi6ELi2ELi4ENS5_IJNS4_1CILi1EEESB_SB_EEEEENS5_IJNSA_ILi64EEENSA_ILi256EEENSA_ILi32EEEEEEaNS5_IJlSB_lEEEaSI_NS4_8TiledMMAINS4_8MMA_AtomIJNS4_15SM100_MMA_S8_SSIaaiLi64ELi256ELNS4_4UMMA5MajorE0ELSN_0ELNSM_8SaturateE0EEEEEENS4_6LayoutISC_NS5_IJNSA_ILi0EEESS_SS_EEEEENS5_IJNS4_10UnderscoreESV_SV_EEEEENS4_13SM90_TMA_LOADENS4_14ComposedLayoutINS4_7SwizzleILi1ELi4ELi3EEENS4_18smem_ptr_flag_bitsILi8EEENSR_INS5_IJNSA_ILi8EEESG_EEENS5_IJSG_SB_EEEEEEEvNS4_8identityESY_S18_vS19_EENS_8epilogue10collective18CollectiveEpilogueINS1B_23Sm100TmaWarpSpecializedILi4ELi2ELi32ELb0ELb0EEEJSH_NS5_IJNSR_ISE_SB_EES1G_EEEaSI_aSI_NS1B_6fusion15FusionCallbacksIS1F_NS1I_17LinearCombinationIaiaiLNS_15FloatRoundStyleE2EEESH_S1H_JEEENS4_5SM1004TMEM4LOAD26SM100_TMEM_LOAD_16dp32b32xESY_NSZ_INS10_ILi2ELi4ELi3EEES13_NSR_INS5_IJS14_SE_EEENS5_IJSE_SB_EEEEEEENS4_39AutoVectorizingCopyWithAssumedAlignmentILi128EEENS4_14SM90_TMA_STOREES1W_S1Y_S1Y_EEEvvEEEEvNT_6ParamsE)
        .other          _ZN7cutlass13device_kernelINS_4gemm6kernel13GemmUniversalIN4cute5tupleIJiiiiEEENS1_10collective13CollectiveMmaINS1_35MainloopSm100TmaUmmaWarpSpecializedILi6ELi2ELi4ENS5_IJNS4_1CILi1EEESB_SB_EEEEENS5_IJNSA_ILi64EEENSA_ILi256EEENSA_ILi32EEEEEEaNS5_IJlSB_lEEEaSI_NS4_8TiledMMAINS4_8MMA_AtomIJNS4_15SM100_MMA_S8_SSIaaiLi64ELi256ELNS4_4UMMA5MajorE0ELSN_0ELNSM_8SaturateE0EEEEEENS4_6LayoutISC_NS5_IJNSA_ILi0EEESS_SS_EEEEENS5_IJNS4_10UnderscoreESV_SV_EEEEENS4_13SM90_TMA_LOADENS4_14ComposedLayoutINS4_7SwizzleILi1ELi4ELi3EEENS4_18smem_ptr_flag_bitsILi8EEENSR_INS5_IJNSA_ILi8EEESG_EEENS5_IJSG_SB_EEEEEEEvNS4_8identityESY_S18_vS19_EENS_8epilogue10collective18CollectiveEpilogueINS1B_23Sm100TmaWarpSpecializedILi4ELi2ELi32ELb0ELb0EEEJSH_NS5_IJNSR_ISE_SB_EES1G_EEEaSI_aSI_NS1B_6fusion15FusionCallbacksIS1F_NS1I_17LinearCombinationIaiaiLNS_15FloatRoundStyleE2EEESH_S1H_JEEENS4_5SM1004TMEM4LOAD26SM100_TMEM_LOAD_16dp32b32xESY_NSZ_INS10_ILi2ELi4ELi3EEES13_NSR_INS5_IJS14_SE_EEENS5_IJSE_SB_EEEEEEENS4_39AutoVectorizingCopyWithAssumedAlignmentILi128EEENS4_14SM90_TMA_STOREES1W_S1Y_S1Y_EEEvvEEEEvNT_6ParamsE,@"STO_CUDA_ENTRY STV_DEFAULT"
_ZN7cutlass13device_kernelINS_4gemm6kernel13GemmUniversalIN4cute5tupleIJiiiiEEENS1_10collective13CollectiveMmaINS1_35MainloopSm100TmaUmmaWarpSpecializedILi6ELi2ELi4ENS5_IJNS4_1CILi1EEESB_SB_EEEEENS5_IJNSA_ILi64EEENSA_ILi256EEENSA_ILi32EEEEEEaNS5_IJlSB_lEEEaSI_NS4_8TiledMMAINS4_8MMA_AtomIJNS4_15SM100_MMA_S8_SSIaaiLi64ELi256ELNS4_4UMMA5MajorE0ELSN_0ELNSM_8SaturateE0EEEEEENS4_6LayoutISC_NS5_IJNSA_ILi0EEESS_SS_EEEEENS5_IJNS4_10UnderscoreESV_SV_EEEEENS4_13SM90_TMA_LOADENS4_14ComposedLayoutINS4_7SwizzleILi1ELi4ELi3EEENS4_18smem_ptr_flag_bitsILi8EEENSR_INS5_IJNSA_ILi8EEESG_EEENS5_IJSG_SB_EEEEEEEvNS4_8identityESY_S18_vS19_EENS_8epilogue10collective18CollectiveEpilogueINS1B_23Sm100TmaWarpSpecializedILi4ELi2ELi32ELb0ELb0EEEJSH_NS5_IJNSR_ISE_SB_EES1G_EEEaSI_aSI_NS1B_6fusion15FusionCallbacksIS1F_NS1I_17LinearCombinationIaiaiLNS_15FloatRoundStyleE2EEESH_S1H_JEEENS4_5SM1004TMEM4LOAD26SM100_TMEM_LOAD_16dp32b32xESY_NSZ_INS10_ILi2ELi4ELi3EEES13_NSR_INS5_IJS14_SE_EEENS5_IJSE_SB_EEEEEEENS4_39AutoVectorizingCopyWithAssumedAlignmentILi128EEENS4_14SM90_TMA_STOREES1W_S1Y_S1Y_EEEvvEEEEvNT_6ParamsE:
[----:B------:R-:W1:Y:S01]  /*0000*/  LDC R1, c[0x0][0x37c] ;  /* 0x0000df00ff017b82 */ /* 0x000e620000000800 */
[----:B------:R-:W2:Y:S01]  /*0010*/  S2R R103, SR_TID.X ;  /* 0x0000000000677919 */ /* 0x000ea20000002100 */
[----:B------:R-:W3:Y:S01]  /*0020*/  LDCU.64 UR4, c[0x0][0x890] ;  /* 0x00011200ff0477ac */ /* 0x000ee20008000a00 */
[----:B------:R-:W-:Y:S02]  /*0030*/  PRMT R91, RZ, 0x7610, R91 ;  /* 0x00007610ff5b7816 */ /* 0x000fe4000000005b */
[----:B------:R-:W-:Y:S01]  /*0040*/  ELECT P5, URZ, PT ;  /* 0x0000000000ff782f */ /* 0x000fe200038a0000 */
[----:B------:R-:W4:Y:S01]  /*0050*/  LDCU.64 UR46, c[0x0][0x358] ;  /* 0x00006b00ff2e77ac */ /* 0x000f220008000a00 */
[----:B---3--:R-:W-:-:S04]  /*0060*/  UISETP.NE.U32.AND UP0, UPT, UR4, URZ, UPT ;  /* 0x000000ff0400728c */ /* 0x008fc8000bf05070 */
[----:B------:R-:W-:Y:S01]  /*0070*/  UISETP.NE.AND.EX UP0, UPT, UR5, URZ, UPT, UP0 ;  /* 0x000000ff0500728c */ /* 0x000fe2000bf05300 */
[----:B--2---:R-:W-:-:S05]  /*0080*/  SHF.R.U32.HI R96, RZ, 0x5, R103 ;  /* 0x00000005ff607819 */ /* 0x004fca0000011667 */
[----:B------:R-:W2:Y:S02]  /*0090*/  SHFL.IDX PT, R0, R96, RZ, 0x1f ;  /* 0x00001fff60007589 */ /* 0x000ea400000e0000 */
[----:B--2---:R-:W-:Y:S01]  /*00a0*/  R2UR UR8, R0 ;  /* 0x00000000000872ca */ /* 0x004fe200000e0000 */
[----:B-1--4-:R-:W-:-:S14]  /*00b0*/  BRA.U UP0, `(.L_x_0) ;  /* 0x00000001002c7547 */ /* 0x012fdc000b800000 */
[----:B------:R-:W1:Y:S02]  /*00c0*/  LDCU.64 UR6, c[0x0][0x888] ;  /* 0x00011100ff0677ac */ /* 0x000e640008000a00 */
[----:B-1----:R-:W-:-:S04]  /*00d0*/  UISETP.NE.U32.AND UP0, UPT, UR6, URZ, UPT ;  /* 0x000000ff0600728c */ /* 0x002fc8000bf05070 */
[----:B------:R-:W-:-:S09]  /*00e0*/  UISETP.NE.AND.EX UP0, UPT, UR7, URZ, UPT, UP0 ;  /* 0x000000ff0700728c */ /* 0x000fd2000bf05300 */
[----:B------:R-:W-:Y:S05]  /*00f0*/  BRA.U !UP0, `(.L_x_1) ;  /* 0x0000000108107547 */ /* 0x000fea000b800000 */
[----:B------:R-:W1:Y:S02]  /*0100*/  LDC.64 R50, c[0x0][0x888] ;  /* 0x00022200ff327b82 */ /* 0x000e640000000a00 */
[----:B-1----:R1:W5:Y:S01]  /*0110*/  LDG.E R50, desc[UR46][R50.64] ;  /* 0x0000002e32327981 */ /* 0x002362000c1e1900 */
[----:B------:R-:W-:Y:S01]  /*0120*/  HFMA2 R91, -RZ, RZ, 0, 5.9604644775390625e-08 ;  /* 0x00000001ff5b7431 */ /* 0x000fe200000001ff */
[----:B------:R-:W-:Y:S05]  /*0130*/  BRA `(.L_x_0) ;  /* 0x00000000000c7947 */ /* 0x000fea0003800000 */
.L_x_1:
[----:B------:R-:W1:Y:S01]  /*0140*/  LDCU UR6, c[0x0][0x880] ;  /* 0x00011000ff0677ac */ /* 0x000e620008000800 */
[----:B------:R-:W-:Y:S01]  /*0150*/  HFMA2 R91, -RZ, RZ, 0, 5.9604644775390625e-08 ;  /* 0x00000001ff5b7431 */ /* 0x000fe200000001ff */
[----:B-1----:R-:W-:-:S07]  /*0160*/  MOV R50, UR6 ;  /* 0x0000000600327c02 */ /* 0x002fce0008000f00 */
.L_x_0:
[----:B------:R-:W2:Y:S02]  /*0170*/  LDCU.64 UR6, c[0x0][0x8b0] ;  /* 0x00011600ff0677ac */ /* 0x000ea40008000a00 */
[----:B--2---:R-:W-:-:S04]  /*0180*/  UISETP.NE.U32.AND UP0, UPT, UR6, URZ, UPT ;  /* 0x000000ff0600728c */ /* 0x004fc8000bf05070 */
[----:B------:R-:W-:-:S09]  /*0190*/  UISETP.NE.AND.EX UP0, UPT, UR7, URZ, UPT, UP0 ;  /* 0x000000ff0700728c */ /* 0x000fd2000bf05300 */
[----:B------:R-:W-:Y:S05]  /*01a0*/  BRA.U UP0, `(.L_x_2) ;  /* 0x0000000100247547 */ /* 0x000fea000b800000 */
[----:B------:R-:W2:Y:S02]  /*01b0*/  LDCU.64 UR6, c[0x0][0x8a8] ;  /* 0x00011500ff0677ac */ /* 0x000ea40008000a00 */
[----:B--2---:R-:W-:-:S04]  /*01c0*/  UISETP.NE.U32.AND UP0, UPT, UR6, URZ, UPT ;  /* 0x000000ff0600728c */ /* 0x004fc8000bf05070 */
[----:B------:R-:W-:-:S09]  /*01d0*/  UISETP.NE.AND.EX UP0, UPT, UR7, URZ, UPT, UP0 ;  /* 0x000000ff0700728c */ /* 0x000fd2000bf05300 */
[----:B------:R-:W-:Y:S05]  /*01e0*/  BRA.U !UP0, `(.L_x_3) ;  /* 0x00000001080c7547 */ /* 0x000fea000b800000 */
[----:B------:R-:W2:Y:S02]  /*01f0*/  LDC.64 R2, c[0x0][0x8a8] ;  /* 0x00022a00ff027b82 */ /* 0x000ea40000000a00 */
[----:B--2---:R2:W5:Y:S01]  /*0200*/  LDG.E R47, desc[UR46][R2.64] ;  /* 0x0000002e022f7981 */ /* 0x004562000c1e1900 */
[----:B------:R-:W-:Y:S05]  /*0210*/  BRA `(.L_x_2) ;  /* 0x0000000000087947 */ /* 0x000fea0003800000 */
.L_x_3:
[----:B------:R-:W2:Y:S02]  /*0220*/  LDCU UR6, c[0x0][0x8a0] ;  /* 0x00011400ff0677ac */ /* 0x000ea40008000800 */
[----:B--2---:R-:W-:Y:S02]  /*0230*/  MOV R47, UR6 ;  /* 0x00000006002f7c02 */ /* 0x004fe40008000f00 */
.L_x_2:
[----:B------:R-:W-:Y:S01]  /*0240*/  IMAD.U32 R0, RZ, RZ, UR8 ;  /* 0x00000008ff007e24 */ /* 0x000fe2000f8e00ff */
[----:B------:R-:W-:Y:S04]  /*0250*/  BSSY.RECONVERGENT B0, `(.L_x_4) ;  /* 0x000000c000007945 */ /* 0x000fe80003800200 */
[C---:B------:R-:W-:Y:S02]  /*0260*/  ISETP.NE.OR P1, PT, R0.reuse, 0x1, !P5 ;  /* 0x000000010000780c */ /* 0x040fe40006f25670 */
[----:B------:R-:W-:-:S11]  /*0270*/  ISETP.NE.OR P0, PT, R0, 0x3, !P5 ;  /* 0x000000030000780c */ /* 0x000fd60006f05670 */
[----:B------:R-:W-:Y:S05]  /*0280*/  @P1 BRA `(.L_x_5) ;  /* 0x0000000000201947 */ /* 0x000fea0003800000 */
[----:B------:R-:W3:Y:S02]  /*0290*/  LDCU.64 UR6, c[0x0][0x348] ;  /* 0x00006900ff0677ac */ /* 0x000ee40008000a00 */
[----:B---3--:R-:W-:Y:S02]  /*02a0*/  UIADD3 UR10, UP1, UPT, UR6, 0x80, URZ ;  /* 0x00000080060a7890 */ /* 0x008fe4000ff3e0ff */
[----:B------:R-:W-:Y:S02]  /*02b0*/  UIADD3 UR6, UP0, UPT, UR6, 0x180, URZ ;  /* 0x0000018006067890 */ /* 0x000fe4000ff1e0ff */
[----:B------:R-:W-:Y:S02]  /*02c0*/  UIADD3.X UR11, UPT, UPT, URZ, UR7, URZ, UP1, !UPT ;  /* 0x00000007ff0b7290 */ /* 0x000fe40008ffe4ff */
[----:B------:R-:W-:-:S07]  /*02d0*/  UIADD3.X UR7, UPT, UPT, URZ, UR7, URZ, UP0, !UPT ;  /* 0x00000007ff077290 */ /* 0x000fce00087fe4ff */
[----:B------:R3:W-:Y:S02]  /*02e0*/  UTMACCTL.PF [UR10] ;  /* 0x000000000a0079b9 */ /* 0x0007e40008040000 */
[----:B------:R3:W-:Y:S02]  /*02f0*/  UTMACCTL.PF [UR6] ;  /* 0x00000000060079b9 */ /* 0x0007e40008040000 */
[----:B---3--:R-:W-:Y:S01]  /*0300*/  NOP ;  /* 0x0000000000007918 */ /* 0x008fe20000000000 */
.L_x_5:
[----:B------:R-:W-:Y:S05]  /*0310*/  BSYNC.RECONVERGENT B0 ;  /* 0x0000000000007941 */ /* 0x000fea0003800200 */
.L_x_4:
[----:B------:R-:W-:Y:S04]  /*0320*/  BSSY.RECONVERGENT B0, `(.L_x_6) ;  /* 0x000000a000007945 */ /* 0x000fe80003800200 */
        /* <DEDUP_REMOVED lines=9> */
.L_x_7:
[----:B------:R-:W-:Y:S05]  /*03c0*/  BSYNC.RECONVERGENT B0 ;  /* 0x0000000000007941 */ /* 0x000fea0003800200 */
.L_x_6:
[----:B------:R-:W3:Y:S01]  /*03d0*/  LDCU.64 UR6, c[0x0][0x888] ;  /* 0x00011100ff0677ac */ /* 0x000ee20008000a00 */
[----:B------:R-:W-:Y:S02]  /*03e0*/  UISETP.EQ.U32.AND UP1, UPT, UR4, URZ, UPT ;  /* 0x000000ff0400728c */ /* 0x000fe4000bf22070 */
[----:B------:R-:W-:Y:S02]  /*03f0*/  UPLOP3.LUT UP2, UPT, UPT, UPT, UPT, 0x80, 0x8 ;  /* 0x000000000008789c */ /* 0x000fe40003f4f070 */
[----:B---3--:R-:W-:-:S04]  /*0400*/  UISETP.NE.U32.AND UP0, UPT, UR6, URZ, UPT ;  /* 0x000000ff0600728c */ /* 0x008fc8000bf05070 */
[----:B------:R-:W-:-:S04]  /*0410*/  UISETP.NE.AND.EX UP0, UPT, UR7, URZ, UPT, UP0 ;  /* 0x000000ff0700728c */ /* 0x000fc8000bf05300 */
[----:B------:R-:W-:-:S04]  /*0420*/  UISETP.EQ.OR.EX UP3, UPT, UR5, URZ, !UP0, UP1 ;  /* 0x000000ff0500728c */ /* 0x000fc8000c762710 */
[----:B------:R-:W-:-:S05]  /*0430*/  UP2UR UR50, UPR, URZ, 0x8 ;  /* 0x00000008ff327883 */ /* 0x000fca0008000000 */
[----:B------:R-:W-:Y:S07]  /*0440*/  BRA.U !UP3, `(.L_x_8) ;  /* 0x000000010b207547 */ /* 0x000fee000b800000 */
[----:B-----5:R-:W-:Y:S01]  /*0450*/  R2UR UR6, R50 ;  /* 0x00000000320672ca */ /* 0x020fe200000e0000 */
[----:B------:R-:W-:Y:S02]  /*0460*/  UISETP.NE.U32.AND UP2, UPT, UR4, URZ, UPT ;  /* 0x000000ff0400728c */ /* 0x000fe4000bf45070 */
[----:B------:R-:W-:Y:S02]  /*0470*/  USEL UR4, URZ, 0xffffffff, UP0 ;  /* 0xffffffffff047887 */ /* 0x000fe40008000000 */
[----:B------:R-:W-:-:S08]  /*0480*/  UISETP.NE.AND.EX UP2, UPT, UR5, URZ, UPT, UP2 ;  /* 0x000000ff0500728c */ /* 0x000fd0000bf45320 */
[----:B------:R-:W-:-:S04]  /*0490*/  UISETP.NE.AND UP1, UPT, UR6, URZ, UPT ;  /* 0x000000ff0600728c */ /* 0x000fc8000bf25270 */
[----:B------:R-:W-:-:S04]  /*04a0*/  @!UP2 USEL UR4, URZ, 0xffffffff, UP1 ;  /* 0xffffffffff04a887 */ /* 0x000fc80008800000 */
[----:B------:R-:W-:-:S04]  /*04b0*/  ULOP3.LUT UR4, UR4, 0x1, URZ, 0xc0, !UPT ;  /* 0x0000000104047892 */ /* 0x000fc8000f8ec0ff */
[----:B------:R-:W-:-:S11]  /*04c0*/  UISETP.NE.U32.AND UP2, UPT, UR4, 0x1, UPT ;  /* 0x000000010400788c */ /* 0x000fd6000bf45070 */
.L_x_8:
[----:B--2---:R-:W2:Y:S01]  /*04d0*/  SHFL.IDX PT, R2, R96, RZ, 0x1f ;  /* 0x00001fff60027589 */ /* 0x004ea200000e0000 */
[----:B------:R-:W-:-:S04]  /*04e0*/  UISETP.NE.AND UP1, UPT, UR8, 0x2, UPT ;  /* 0x000000020800788c */ /* 0x000fc8000bf25270 */
[----:B------:R-:W-:Y:S01]  /*04f0*/  USEL UR6, URZ, 0x1, UP1 ;  /* 0x00000001ff067887 */ /* 0x000fe20008800000 */
[----:B--2---:R-:W-:-:S13]  /*0500*/  ISETP.NE.AND P0, PT, R2, RZ, PT ;  /* 0x000000ff0200720c */ /* 0x004fda0003f05270 */
[----:B------:R-:W-:Y:S05]  /*0510*/  @P0 BRA `(.L_x_9) ;  /* 0x0000000000580947 */ /* 0x000fea0003800000 */
[----:B------:R-:W2:Y:S01]  /*0520*/  S2UR UR5, SR_CgaCtaId ;  /* 0x00000000000579c3 */ /* 0x000ea20000008800 */
[----:B------:R-:W-:Y:S01]  /*0530*/  UMOV UR7, 0x400 ;  /* 0x0000040000077882 */ /* 0x000fe20000000000 */
[----:B------:R-:W-:Y:S01]  /*0540*/  UMOV UR4, 0x1 ;  /* 0x0000000100047882 */ /* 0x000fe20000000000 */
[----:B------:R-:W-:Y:S01]  /*0550*/  ELECT P0, URZ, PT ;  /* 0x0000000000ff782f */ /* 0x000fe20003800000 */
[----:B------:R-:W-:-:S04]  /*0560*/  UIADD3 UR10, UPT, UPT, -UR4, 0x100000, URZ ;  /* 0x00100000040a7890 */ /* 0x000fc8000fffe1ff */
[----:B------:R-:W-:Y:S02]  /*0570*/  USHF.L.U32 UR11, UR10, 0xb, URZ ;  /* 0x0000000b0a0b7899 */ /* 0x000fe400080006ff */
[----:B------:R-:W-:Y:S02]  /*0580*/  USHF.L.U32 UR10, UR10, 0x1, URZ ;  /* 0x000000010a0a7899 */ /* 0x000fe400080006ff */
[----:B--2---:R-:W-:Y:S01]  /*0590*/  ULEA UR5, UR5, UR7, 0x18 ;  /* 0x0000000705057291 */ /* 0x004fe2000f8ec0ff */
[----:B------:R-:W2:Y:S11]  /*05a0*/  FENCE.VIEW.ASYNC.S ;  /* 0x00000000000073c6 */ /* 0x000eb60000000000 */
[----:B--2---:R2:W3:Y:S01]  /*05b0*/  SYNCS.EXCH.64 URZ, [UR5], UR10 ;  /* 0x0000000a05ff75b2 */ /* 0x0044e20008000100 */
[----:B------:R2:W4:Y:S01]  /*05c0*/  SYNCS.EXCH.64 URZ, [UR5+0x30], UR10 ;  /* 0x0000300a05ff75b2 */ /* 0x0005220008000100 */
[----:B------:R2:W1:Y:S01]  /*05d0*/  SYNCS.EXCH.64 URZ, [UR5+0x8], UR10 ;  /* 0x0000080a05ff75b2 */ /* 0x0004620008000100 */
        /* <DEDUP_REMOVED lines=9> */
[----:B------:R-:W-:Y:S01]  /*0670*/  NOP ;  /* 0x0000000000007918 */ /* 0x000fe20000000000 */
.L_x_9:
[----:B------:R-:W2:Y:S01]  /*0680*/  SHFL.IDX PT, R2, R96, RZ, 0x1f ;  /* 0x00001fff60027589 */ /* 0x000ea200000e0000 */
[----:B------:R-:W-:Y:S01]  /*0690*/  NOP ;  /* 0x0000000000007918 */ /* 0x000fe20000000000 */
[----:B--2---:R-:W-:-:S13]  /*06a0*/  ISETP.NE.AND P0, PT, R2, 0x1, PT ;  /* 0x000000010200780c */ /* 0x004fda0003f05270 */
[----:B------:R-:W-:Y:S05]  /*06b0*/  @P0 BRA `(.L_x_10) ;  /* 0x0000000000580947 */ /* 0x000fea0003800000 */
[----:B------:R-:W2:Y:S01]  /*06c0*/  S2UR UR7, SR_CgaCtaId ;  /* 0x00000000000779c3 */ /* 0x000ea20000008800 */
[----:B------:R-:W-:Y:S01]  /*06d0*/  UMOV UR9, 0x400 ;  /* 0x0000040000097882 */ /* 0x000fe20000000000 */
[----:B------:R-:W-:Y:S01]  /*06e0*/  UMOV UR5, 0x20 ;  /* 0x0000002000057882 */ /* 0x000fe20000000000 */
[----:B------:R-:W-:Y:S01]  /*06f0*/  UMOV UR4, 0x80 ;  /* 0x0000008000047882 */ /* 0x000fe20000000000 */
[----:B------:R-:W-:-:S04]  /*0700*/  UIADD3 UR10, UPT, UPT, -UR5, 0x100000, URZ ;  /* 0x00100000050a7890 */ /* 0x000fc8000fffe1ff */
[----:B------:R-:W-:Y:S02]  /*0710*/  USHF.L.U32 UR11, UR10, 0xb, URZ ;  /* 0x0000000b0a0b7899 */ /* 0x000fe400080006ff */
[----:B------:R-:W-:Y:S02]  /*0720*/  USHF.L.U32 UR10, UR10, 0x1, URZ ;  /* 0x000000010a0a7899 */ /* 0x000fe400080006ff */
[----:B------:R-:W-:-:S04]  /*0730*/  UIADD3 UR4, UPT, UPT, -UR4, 0x100000, URZ ;  /* 0x0010000004047890 */ /* 0x000fc8000fffe1ff */
[----:B------:R-:W-:Y:S02]  /*0740*/  USHF.L.U32 UR5, UR4, 0xb, URZ ;  /* 0x0000000b04057899 */ /* 0x000fe400080006ff */
[----:B------:R-:W-:Y:S01]  /*0750*/  USHF.L.U32 UR4, UR4, 0x1, URZ ;  /* 0x0000000104047899 */ /* 0x000fe200080006ff */
[----:B------:R-:W-:Y:S01]  /*0760*/  ELECT P0, URZ, PT ;  /* 0x0000000000ff782f */ /* 0x000fe20003800000 */
[----:B--2---:R-:W-:Y:S01]  /*0770*/  ULEA UR7, UR7, UR9, 0x18 ;  /* 0x0000000907077291 */ /* 0x004fe2000f8ec0ff */
[----:B------:R-:W2:Y:S11]  /*0780*/  FENCE.VIEW.ASYNC.S ;  /* 0x00000000000073c6 */ /* 0x000eb60000000000 */
[----:B--2---:R2:W1:Y:S01]  /*0790*/  SYNCS.EXCH.64 URZ, [UR7+0x60], UR10 ;  /* 0x0000600a07ff75b2 */ /* 0x0044620008000100 */
        /* <DEDUP_REMOVED lines=8> */
.L_x_10:
[----:B------:R-:W3:Y:S01]  /*0820*/  SHFL.IDX PT, R2, R96, RZ, 0x1f ;  /* 0x00001fff60027589 */ /* 0x000ee200000e0000 */
[----:B------:R-:W-:Y:S01]  /*0830*/  NOP ;  /* 0x0000000000007918 */ /* 0x000fe20000000000 */
[----:B---3--:R-:W-:-:S13]  /*0840*/  ISETP.NE.AND P0, PT, R2, 0x3, PT ;  /* 0x000000030200780c */ /* 0x008fda0003f05270 */
[----:B------:R-:W-:Y:S05]  /*0850*/  @P0 BRA `(.L_x_11) ;  /* 0x0000000000300947 */ /* 0x000fea0003800000 */
[----:B--2---:R-:W2:Y:S01]  /*0860*/  S2UR UR5, SR_CgaCtaId ;  /* 0x00000000000579c3 */ /* 0x004ea20000008800 */
        /* <DEDUP_REMOVED lines=8> */
[----:B--2---:R3:W2:Y:S01]  /*08f0*/  SYNCS.EXCH.64 URZ, [UR5+0xa0], UR10 ;  /* 0x0000a00a05ff75b2 */ /* 0x0046a20008000100 */
[----:B------:R3:W1:Y:S02]  /*0900*/  SYNCS.EXCH.64 URZ, [UR5+0xa8], UR10 ;  /* 0x0000a80a05ff75b2 */ /* 0x0006640008000100 */
[----:B---3--:R-:W-:Y:S01]  /*0910*/  NOP ;  /* 0x0000000000007918 */ /* 0x008fe20000000000 */
.L_x_11:
[----:B------:R-:W3:Y:S01]  /*0920*/  SHFL.IDX PT, R2, R96, RZ, 0x1f ;  /* 0x00001fff60027589 */ /* 0x000ee200000e0000 */
[----:B------:R-:W-:Y:S01]  /*0930*/  NOP ;  /* 0x0000000000007918 */ /* 0x000fe20000000000 */
[----:B---3--:R-:W-:-:S13]  /*0940*/  ISETP.NE.AND P0, PT, R2, 0x4, PT ;  /* 0x000000040200780c */ /* 0x008fda0003f05270 */
[----:B------:R-:W-:Y:S05]  /*0950*/  @P0 BRA `(.L_x_12) ;  /* 0x00000000004c0947 */ /* 0x000fea0003800000 */
[----:B--2---:R-:W2:Y:S01]  /*0960*/  S2UR UR5, SR_CgaCtaId ;  /* 0x00000000000579c3 */ /* 0x004ea20000008800 */
[----:B------:R-:W-:Y:S01]  /*0970*/  UMOV UR9, 0x100 ;  /* 0x0000010000097882 */ /* 0x000fe20000000000 */
[----:B------:R-:W-:Y:S01]  /*0980*/  UMOV UR7, 0x400 ;  /* 0x0000040000077882 */ /* 0x000fe20000000000 */
[----:B------:R-:W-:Y:S01]  /*0990*/  USEL UR9, UR9, 0xe0, UP2 ;  /* 0x000000e009097887 */ /* 0x000fe20009000000 */
[----:B------:R-:W-:Y:S01]  /*09a0*/  UMOV UR4, 0x1 ;  /* 0x0000000100047882 */ /* 0x000fe20000000000 */
[----:B------:R-:W-:Y:S01]  /*09b0*/  ELECT P0, URZ, PT ;  /* 0x0000000000ff782f */ /* 0x000fe20003800000 */
[----:B------:R-:W-:-:S04]  /*09c0*/  UIADD3 UR10, UPT, UPT, -UR4, 0x100000, URZ ;  /* 0x00100000040a7890 */ /* 0x000fc8000fffe1ff */
[----:B------:R-:W-:Y:S02]  /*09d0*/  USHF.L.U32 UR11, UR10, 0xb, URZ ;  /* 0x0000000b0a0b7899 */ /* 0x000fe400080006ff */
[----:B------:R-:W-:Y:S02]  /*09e0*/  USHF.L.U32 UR10, UR10, 0x1, URZ ;  /* 0x000000010a0a7899 */ /* 0x000fe400080006ff */
[----:B------:R-:W-:-:S04]  /*09f0*/  UIADD3 UR12, UPT, UPT, -UR9, 0x100000, URZ ;  /* 0x00100000090c7890 */ /* 0x000fc8000fffe1ff */
[----:B------:R-:W-:Y:S02]  /*0a00*/  USHF.L.U32 UR13, UR12, 0xb, URZ ;  /* 0x0000000b0c0d7899 */ /* 0x000fe400080006ff */
[----:B------:R-:W-:Y:S02]  /*0a10*/  USHF.L.U32 UR12, UR12, 0x1, URZ ;  /* 0x000000010c0c7899 */ /* 0x000fe400080006ff */
[----:B--2---:R-:W-:Y:S01]  /*0a20*/  ULEA UR5, UR5, UR7, 0x18 ;  /* 0x0000000705057291 */ /* 0x004fe2000f8ec0ff */
[----:B------:R-:W2:Y:S11]  /*0a30*/  FENCE.VIEW.ASYNC.S ;  /* 0x00000000000073c6 */ /* 0x000eb60000000000 */
[----:B--2---:R3:W2:Y:S01]  /*0a40*/  SYNCS.EXCH.64 URZ, [UR5+0xb0], UR10 ;  /* 0x0000b00a05ff75b2 */ /* 0x0046a20008000100 */
[----:B------:R3:W1:Y:S01]  /*0a50*/  SYNCS.EXCH.64 URZ, [UR5+0xc0], UR12 ;  /* 0x0000c00c05ff75b2 */ /* 0x0006620008000100 */
[----:B------:R3:W1:Y:S01]  /*0a60*/  SYNCS.EXCH.64 URZ, [UR5+0xb8], UR10 ;  /* 0x0000b80a05ff75b2 */ /* 0x0006620008000100 */
[----:B------:R3:W1:Y:S02]  /*0a70*/  SYNCS.EXCH.64 URZ, [UR5+0xc8], UR12 ;  /* 0x0000c80c05ff75b2 */ /* 0x0006640008000100 */
[----:B---3--:R-:W-:Y:S01]  /*0a80*/  NOP ;  /* 0x0000000000007918 */ /* 0x008fe20000000000 */
.L_x_12:
[----:B------:R-:W3:Y:S01]  /*0a90*/  SHFL.IDX PT, R2, R96, RZ, 0x1f ;  /* 0x00001fff60027589 */ /* 0x000ee200000e0000 */
[----:B------:R-:W-:Y:S01]  /*0aa0*/  NOP ;  /* 0x0000000000007918 */ /* 0x000fe20000000000 */
[----:B---3--:R-:W-:-:S13]  /*0ab0*/  ISETP.NE.AND P0, PT, R2, 0x5, PT ;  /* 0x000000050200780c */ /* 0x008fda0003f05270 */
[----:B------:R-:W-:Y:S05]  /*0ac0*/  @P0 BRA `(.L_x_13) ;  /* 0x0000000000580947 */ /* 0x000fea0003800000 */
[----:B--2---:R-:W2:Y:S01]  /*0ad0*/  S2UR UR7, SR_CgaCtaId ;  /* 0x00000000000779c3 */ /* 0x004ea20000008800 */
        /* <DEDUP_REMOVED lines=12> */
[----:B--2---:R3:W2:Y:S01]  /*0ba0*/  SYNCS.EXCH.64 URZ, [UR7+0xd0], UR10 ;  /* 0x0000d00a07ff75b2 */ /* 0x0046a20008000100 */
[----:B------:R3:W1:Y:S01]  /*0bb0*/  SYNCS.EXCH.64 URZ, [UR7+0xf0], UR4 ;  /* 0x0000f00407ff75b2 */ /* 0x0006620008000100 */
[----:B------:R3:W1:Y:S01]  /*0bc0*/  SYNCS.EXCH.64 URZ, [UR7+0xd8], UR10 ;  /* 0x0000d80a07ff75b2 */ /* 0x0006620008000100 */
[----:B------:R3:W1:Y:S01]  /*0bd0*/  SYNCS.EXCH.64 URZ, [UR7+0xf8], UR4 ;  /* 0x0000f80407ff75b2 */ /* 0x0006620008000100 */
[----:B------:R3:W1:Y:S01]  /*0be0*/  SYNCS.EXCH.64 URZ, [UR7+0xe0], UR10 ;  /* 0x0000e00a07ff75b2 */ /* 0x0006620008000100 */
[----:B------:R3:W1:Y:S01]  /*0bf0*/  SYNCS.EXCH.64 URZ, [UR7+0x100], UR4 ;  /* 0x0001000407ff75b2 */ /* 0x0006620008000100 */
[----:B------:R3:W1:Y:S01]  /*0c00*/  SYNCS.EXCH.64 URZ, [UR7+0xe8], UR10 ;  /* 0x0000e80a07ff75b2 */ /* 0x0006620008000100 */
[----:B------:R3:W1:Y:S02]  /*0c10*/  SYNCS.EXCH.64 URZ, [UR7+0x108], UR4 ;  /* 0x0001080407ff75b2 */ /* 0x0006640008000100 */
[----:B---3--:R-:W-:Y:S01]  /*0c20*/  NOP ;  /* 0x0000000000007918 */ /* 0x008fe20000000000 */
.L_x_13:
        /* <DEDUP_REMOVED lines=18> */
.L_x_14:
[----:B--2---:R-:W2:Y:S01]  /*0d50*/  S2UR UR5, SR_CTAID.X ;  /* 0x00000000000579c3 */ /* 0x004ea20000002500 */
[----:B------:R-:W-:-:S05]  /*0d60*/  CS2R.32 R90, SR_CgaSize ;  /* 0x00000000005a7805 */ /* 0x000fca0000008a00 */
[----:B------:R-:W-:-:S05]  /*0d70*/  IMAD R90, R90, -0xa0, RZ ;  /* 0xffffff605a5a7824 */ /* 0x000fca00078e02ff */
[----:B------:R-:W-:-:S14]  /*0d80*/  R2UR UR9, R90 ;  /* 0x000000005a0972ca */ /* 0x000fdc00000e0000 */
[----:B------:R-:W3:Y:S01]  /*0d90*/  LDCU UR9, c[0x0][UR9+0x2b0] ;  /* 0x00005600090977ac */ /* 0x000ee20008000800 */
[----:B------:R-:W-:Y:S01]  /*0da0*/  NOP ;  /* 0x0000000000007918 */ /* 0x000fe20000000000 */
[----:B------:R-:W-:-:S05]  /*0db0*/  CS2R.32 R90, SR_CgaSize ;  /* 0x00000000005a7805 */ /* 0x000fca0000008a00 */
[----:B------:R-:W-:-:S05]  /*0dc0*/  IMAD R90, R90, -0xa0, RZ ;  /* 0xffffff605a5a7824 */ /* 0x000fca00078e02ff */
[----:B------:R-:W-:-:S14]  /*0dd0*/  R2UR UR7, R90 ;  /* 0x000000005a0772ca */ /* 0x000fdc00000e0000 */
[----:B------:R-:W4:Y:S01]  /*0de0*/  LDCU UR7, c[0x0][UR7+0x2b4] ;  /* 0x00005680070777ac */ /* 0x000f220008000800 */
[----:B------:R-:W1:Y:S08]  /*0df0*/  S2UR UR4, SR_CTAID.Y ;  /* 0x00000000000479c3 */ /* 0x000e700000002600 */
[----:B------:R-:W4:Y:S01]  /*0e00*/  LDC R9, c[0x0][0xb24] ;  /* 0x0002c900ff097b82 */ /* 0x000f220000000800 */
[----:B--2---:R-:W-:-:S02]  /*0e10*/  I2FP.F32.U32 R5, UR5 ;  /* 0x0000000500057c45 */ /* 0x004fc40008201000 */
[----:B------:R-:W-:-:S05]  /*0e20*/  CS2R.32 R3, SR_CgaSize ;  /* 0x0000000000037805 */ /* 0x000fca0000008a00 */
[----:B------:R-:W-:-:S06]  /*0e30*/  IMAD R3, R3, -0xa0, RZ ;  /* 0xffffff6003037824 */ /* 0x000fcc00078e02ff */
[----:B------:R-:W2:Y:S01]  /*0e40*/  LDC R3, c[0x0][R3+0x2a0] ;  /* 0x0000a80003037b82 */ /* 0x000ea20000000800 */
[----:B------:R-:W-:Y:S01]  /*0e50*/  MOV R21, UR5 ;  /* 0x0000000500157c02 */ /* 0x000fe20008000f00 */
[----:B---3--:R-:W-:Y:S01]  /*0e60*/  FMUL R5, R5, UR9 ;  /* 0x0000000905057c20 */ /* 0x008fe20008400000 */
[----:B-1----:R-:W-:Y:S02]  /*0e70*/  I2FP.F32.U32 R4, UR4 ;  /* 0x0000000400047c45 */ /* 0x002fe40008201000 */
[----:B------:R-:W-:-:S05]  /*0e80*/  CS2R.32 R2, SR_CgaSize ;  /* 0x0000000000027805 */ /* 0x000fca0000008a00 */
[----:B------:R-:W-:-:S06]  /*0e90*/  IMAD R2, R2, -0xa0, RZ ;  /* 0xffffff6002027824 */ /* 0x000fcc00078e02ff */
[----:B------:R-:W1:Y:S01]  /*0ea0*/  LDC R2, c[0x0][R2+0x2a4] ;  /* 0x0000a90002027b82 */ /* 0x000e620000000800 */
[----:B------:R-:W3:Y:S01]  /*0eb0*/  F2I.U32.TRUNC.NTZ R90, R5 ;  /* 0x00000005005a7305 */ /* 0x000ee2000020f000 */
[----:B------:R-:W-:Y:S01]  /*0ec0*/  MOV R20, UR4 ;  /* 0x0000000400147c02 */ /* 0x000fe20008000f00 */
[----:B----4-:R-:W-:-:S05]  /*0ed0*/  FMUL R4, R4, UR7 ;  /* 0x0000000704047c20 */ /* 0x010fca0008400000 */
[----:B------:R-:W-:Y:S01]  /*0ee0*/  BAR.SYNC.DEFER_BLOCKING 0x0 ;  /* 0x0000000000007b1d */ /* 0x000fe20000010000 */
[----:B------:R-:W-:-:S05]  /*0ef0*/  ISETP.GE.AND P0, PT, R9, 0x1, PT ;  /* 0x000000010900780c */ /* 0x000fca0003f06270 */
[----:B------:R-:W4:Y:S02]  /*0f00*/  F2I.U32.TRUNC.NTZ R83, R4 ;  /* 0x0000000400537305 */ /* 0x000f24000020f000 */
[----:B------:R-:W1:Y:S01]  /*0f10*/  S2UR UR36, SR_CTAID.Z ;  /* 0x00000000002479c3 */ /* 0x000e620000002700 */
[----:B---3--:R-:W-:-:S05]  /*0f20*/  IADD3 R90, PT, PT, -R90, RZ, RZ ;  /* 0x000000ff5a5a7210 */ /* 0x008fca0007ffe1ff */
[----:B--2---:R-:W-:Y:S01]  /*0f30*/  IMAD R90, R3, R90, UR5 ;  /* 0x00000005035a7e24 */ /* 0x004fe2000f8e025a */
[----:B----4-:R-:W-:-:S05]  /*0f40*/  IADD3 R83, PT, PT, -R83, RZ, RZ ;  /* 0x000000ff53537210 */ /* 0x010fca0007ffe1ff */
[----:B-1----:R-:W-:Y:S01]  /*0f50*/  IMAD R83, R2, R83, UR4 ;  /* 0x0000000402537e24 */ /* 0x002fe2000f8e0253 */
[----:B------:R-:W-:Y:S06]  /*0f60*/  @!P0 BRA `(.L_x_15) ;  /* 0x0000000000b88947 */ /* 0x000fec0003800000 */
[----:B------:R-:W1:Y:S01]  /*0f70*/  LDC.64 R4, c[0x0][0xb18] ;  /* 0x0002c600ff047b82 */ /* 0x000e620000000a00 */
[----:B------:R-:W-:-:S07]  /*0f80*/  ISETP.NE.AND P0, PT, R9, 0x1, PT ;  /* 0x000000010900780c */ /* 0x000fce0003f05270 */
[----:B------:R-:W2:Y:S08]  /*0f90*/  LDC R10, c[0x0][0xb0c] ;  /* 0x0002c300ff0a7b82 */ /* 0x000eb00000000800 */
[----:B------:R-:W3:Y:S08]  /*0fa0*/  LDC R11, c[0x0][0x370] ;  /* 0x0000dc00ff0b7b82 */ /* 0x000ef00000000800 */
[----:B------:R-:W4:Y:S01]  /*0fb0*/  LDC R12, c[0x0][0x374] ;  /* 0x0000dd00ff0c7b82 */ /* 0x000f220000000800 */
[----:B-1----:R-:W-:-:S07]  /*0fc0*/  ISETP.NE.AND P1, PT, R4, 0x1, PT ;  /* 0x000000010400780c */ /* 0x002fce0003f25270 */
[----:B------:R-:W3:Y:S01]  /*0fd0*/  LDC.64 R6, c[0x0][0xb10] ;  /* 0x0002c400ff067b82 */ /* 0x000ee20000000a00 */
[----:B--2---:R-:W-:-:S07]  /*0fe0*/  ISETP.NE.AND P2, PT, R10, 0x1, PT ;  /* 0x000000010a00780c */ /* 0x004fce0003f45270 */
[----:B------:R-:W1:Y:S08]  /*0ff0*/  LDC R8, c[0x0][0xb20] ;  /* 0x0002c800ff087b82 */ /* 0x000e700000000800 */
[----:B------:R-:W2:Y:S01]  /*1000*/  LDC.64 R2, c[0x0][0xb28] ;  /* 0x0002ca00ff027b82 */ /* 0x000ea20000000a00 */
[----:B----4-:R-:W-:-:S04]  /*1010*/  IMAD.HI.U32 R13, R12, R5, RZ ;  /* 0x000000050c0d7227 */ /* 0x010fc800078e00ff */
[----:B------:R-:W-:-:S04]  /*1020*/  IMAD.HI.U32 R5, R20, R5, RZ ;  /* 0x0000000514057227 */ /* 0x000fc800078e00ff */
[----:B---3--:R-:W-:-:S04]  /*1030*/  IMAD.HI.U32 R14, R11, R6, RZ ;  /* 0x000000060b0e7227 */ /* 0x008fc800078e00ff */
[C---:B------:R-:W-:Y:S01]  /*1040*/  IMAD.HI.U32 R16, R21.reuse, R6, RZ ;  /* 0x0000000615107227 */ /* 0x040fe200078e00ff */
[-C--:B------:R-:W-:Y:S02]  /*1050*/  @P2 SHF.R.U32.HI R11, RZ, R7.reuse, R14 ;  /* 0x00000007ff0b2219 */ /* 0x080fe4000001160e */
[-C--:B-1----:R-:W-:Y:S02]  /*1060*/  @P1 SHF.R.U32.HI R12, RZ, R8.reuse, R13 ;  /* 0x00000008ff0c1219 */ /* 0x082fe4000001160d */
[----:B------:R-:W-:Y:S02]  /*1070*/  SHF.R.U32.HI R5, RZ, R8, R5 ;  /* 0x00000008ff057219 */ /* 0x000fe40000011605 */
[----:B------:R-:W-:Y:S02]  /*1080*/  SHF.R.U32.HI R16, RZ, R7, R16 ;  /* 0x00000007ff107219 */ /* 0x000fe40000011610 */
[----:B------:R-:W-:Y:S01]  /*1090*/  SEL R5, R20, R5, !P1 ;  /* 0x0000000514057207 */ /* 0x000fe20004800000 */
[----:B--2---:R-:W-:Y:S01]  /*10a0*/  IMAD.HI.U32 R14, R12, R2, RZ ;  /* 0x000000020c0e7227 */ /* 0x004fe200078e00ff */
[----:B------:R-:W-:-:S02]  /*10b0*/  SEL R7, R21, R16, !P2 ;  /* 0x0000001015077207 */ /* 0x000fc40005000000 */
[----:B------:R-:W-:Y:S01]  /*10c0*/  IADD3 R13, PT, PT, -R5, RZ, RZ ;  /* 0x000000ff050d7210 */ /* 0x000fe20007ffe1ff */
[----:B------:R-:W-:Y:S01]  /*10d0*/  IMAD.HI.U32 R6, R11, R2, RZ ;  /* 0x000000020b067227 */ /* 0x000fe200078e00ff */
[----:B------:R-:W-:-:S03]  /*10e0*/  @P0 SHF.R.U32.HI R12, RZ, R3, R14 ;  /* 0x00000003ff0c0219 */ /* 0x000fc6000001160e */
[----:B------:R-:W-:Y:S01]  /*10f0*/  IMAD R13, R4, R13, R20 ;  /* 0x0000000d040d7224 */ /* 0x000fe200078e0214 */
[----:B------:R-:W-:Y:S01]  /*1100*/  @P0 SHF.R.U32.HI R11, RZ, R3, R6 ;  /* 0x00000003ff0b0219 */ /* 0x000fe20000011606 */
[----:B------:R-:W-:-:S04]  /*1110*/  IMAD R12, R12, R9, RZ ;  /* 0x000000090c0c7224 */ /* 0x000fc800078e02ff */
[----:B------:R-:W-:Y:S01]  /*1120*/  IMAD R6, R11, R9, RZ ;  /* 0x000000090b067224 */ /* 0x000fe200078e02ff */
[----:B------:R-:W-:-:S04]  /*1130*/  ISETP.GE.AND P1, PT, R5, R12, PT ;  /* 0x0000000c0500720c */ /* 0x000fc80003f26270 */
[----:B------:R-:W-:Y:S01]  /*1140*/  ISETP.GE.OR P1, PT, R7, R6, P1 ;  /* 0x000000060700720c */ /* 0x000fe20000f26670 */
[----:B------:R-:W-:-:S05]  /*1150*/  IMAD.HI.U32 R6, R5, R2, RZ ;  /* 0x0000000205067227 */ /* 0x000fca00078e00ff */
[----:B------:R-:W-:-:S04]  /*1160*/  SHF.R.U32.HI R6, RZ, R3, R6 ;  /* 0x00000003ff067219 */ /* 0x000fc80000011606 */
[----:B------:R-:W-:-:S03]  /*1170*/  SEL R6, R5, R6, !P0 ;  /* 0x0000000605067207 */ /* 0x000fc60004000000 */
[----:B------:R-:W-:Y:S01]  /*1180*/  @!P1 IMAD.HI.U32 R8, R7, R2, RZ ;  /* 0x0000000207089227 */ /* 0x000fe200078e00ff */
[----:B------:R-:W-:-:S04]  /*1190*/  IADD3 R2, PT, PT, -R6, RZ, RZ ;  /* 0x000000ff06027210 */ /* 0x000fc80007ffe1ff */
[----:B------:R-:W-:Y:S01]  /*11a0*/  @!P1 SHF.R.U32.HI R8, RZ, R3, R8 ;  /* 0x00000003ff089219 */ /* 0x000fe20000011608 */
[----:B------:R-:W-:-:S03]  /*11b0*/  IMAD R2, R9, R2, R5 ;  /* 0x0000000209027224 */ /* 0x000fc600078e0205 */
[----:B------:R-:W-:-:S05]  /*11c0*/  @!P1 SEL R3, R7, R8, !P0 ;  /* 0x0000000807039207 */ /* 0x000fca0004000000 */
[--C-:B------:R-:W-:Y:S02]  /*11d0*/  @!P1 IMAD.IADD R6, R6, 0x1, -R3.reuse ;  /* 0x0000000106069824 */ /* 0x100fe400078e0a03 */
[----:B------:R-:W-:Y:S01]  /*11e0*/  @!P1 IMAD R3, R2, R11, R3 ;  /* 0x0000000b02039224 */ /* 0x000fe200078e0203 */
[----:B------:R-:W-:Y:S01]  /*11f0*/  IADD3 R2, PT, PT, -R7, RZ, RZ ;  /* 0x000000ff07027210 */ /* 0x000fe20007ffe1ff */
[----:B------:R-:W-:Y:S02]  /*1200*/  @!P1 IMAD R5, R6, R9, R7 ;  /* 0x0000000906059224 */ /* 0x000fe400078e0207 */
[----:B------:R-:W-:Y:S02]  /*1210*/  @!P1 IMAD.MOV.U32 R7, RZ, RZ, R3 ;  /* 0x000000ffff079224 */ /* 0x000fe400078e0003 */
[----:B------:R-:W-:Y:S02]  /*1220*/  IMAD R2, R10, R2, R21 ;  /* 0x000000020a027224 */ /* 0x000fe400078e0215 */
[----:B------:R-:W-:-:S02]  /*1230*/  IMAD R20, R5, R4, R13 ;  /* 0x0000000405147224 */ /* 0x000fc400078e020d */
[----:B------:R-:W-:Y:S02]  /*1240*/  IMAD R21, R7, R10, R2 ;  /* 0x0000000a07157224 */ /* 0x000fe400078e0202 */
.L_x_15:
[----:B------:R-:W1:Y:S01]  /*1250*/  LDCU UR4, c[0x0][0xb30] ;  /* 0x00016600ff0477ac */ /* 0x000e620008000800 */
[----:B------:R-:W2:Y:S08]  /*1260*/  S2UR UR37, SR_CgaCtaId ;  /* 0x00000000002579c3 */ /* 0x000eb00000008800 */
[----:B------:R-:W3:Y:S01]  /*1270*/  LDC R40, c[0x0][0xb24] ;  /* 0x0002c900ff287b82 */ /* 0x000ee20000000800 */
[----:B-1----:R-:W-:-:S09]  /*1280*/  UISETP.NE.AND UP1, UPT, UR4, 0x1, UPT ;  /* 0x000000010400788c */ /* 0x002fd2000bf25270 */
[----:B--2---:R-:W-:Y:S05]  /*1290*/  BRA.U UP1, `(.L_x_16) ;  /* 0x0000000101407547 */ /* 0x004fea000b800000 */
[----:B------:R-:W1:Y:S08]  /*12a0*/  LDC.64 R4, c[0x0][0xb10] ;  /* 0x0002c400ff047b82 */ /* 0x000e700000000a00 */
[----:B------:R-:W2:Y:S08]  /*12b0*/  LDC.64 R2, c[0x0][0xb18] ;  /* 0x0002c600ff027b82 */ /* 0x000eb00000000a00 */
[----:B------:R-:W4:Y:S08]  /*12c0*/  LDC R6, c[0x0][0xb20] ;  /* 0x0002c800ff067b82 */ /* 0x000f300000000800 */
[----:B------:R-:W3:Y:S01]  /*12d0*/  LDC R8, c[0x0][0xb0c] ;  /* 0x0002c300ff087b82 */ /* 0x000ee20000000800 */
[----:B-1----:R-:W-:-:S05]  /*12e0*/  IMAD.HI.U32 R4, R21, R4, RZ ;  /* 0x0000000415047227 */ /* 0x002fca00078e00ff */
[----:B------:R-:W-:Y:S01]  /*12f0*/  SHF.R.U32.HI R4, RZ, R5, R4 ;  /* 0x00000005ff047219 */ /* 0x000fe20000011604 */
[----:B--2---:R-:W-:Y:S01]  /*1300*/  IMAD.HI.U32 R3, R20, R3, RZ ;  /* 0x0000000314037227 */ /* 0x004fe200078e00ff */
[----:B------:R-:W-:-:S04]  /*1310*/  ISETP.NE.AND P0, PT, R2, 0x1, PT ;  /* 0x000000010200780c */ /* 0x000fc80003f05270 */
[----:B----4-:R-:W-:-:S04]  /*1320*/  SHF.R.U32.HI R3, RZ, R6, R3 ;  /* 0x00000006ff037219 */ /* 0x010fc80000011603 */
[----:B------:R-:W-:Y:S02]  /*1330*/  SEL R3, R20, R3, !P0 ;  /* 0x0000000314037207 */ /* 0x000fe40004000000 */
[----:B---3--:R-:W-:-:S04]  /*1340*/  ISETP.NE.AND P1, PT, R8, 0x1, PT ;  /* 0x000000010800780c */ /* 0x008fc80003f25270 */
[----:B------:R-:W-:-:S05]  /*1350*/  SEL R4, R21, R4, !P1 ;  /* 0x0000000415047207 */ /* 0x000fca0004800000 */
[----:B------:R-:W-:Y:S02]  /*1360*/  IMAD.IADD R5, R3, 0x1, -R4 ;  /* 0x0000000103057824 */ /* 0x000fe400078e0a04 */
[----:B------:R-:W-:Y:S02]  /*1370*/  IMAD.IADD R3, R4, 0x1, -R3 ;  /* 0x0000000104037824 */ /* 0x000fe400078e0a03 */
[----:B------:R-:W-:Y:S02]  /*1380*/  IMAD R21, R5, R8, R21 ;  /* 0x0000000805157224 */ /* 0x000fe400078e0215 */
[----:B------:R-:W-:-:S07]  /*1390*/  IMAD R20, R3, R2, R20 ;  /* 0x0000000203147224 */ /* 0x000fce00078e0214 */
.L_x_16:
[----:B------:R-:W-:Y:S01]  /*13a0*/  BAR.SYNC.DEFER_BLOCKING 0x0 ;  /* 0x0000000000007b1d */ /* 0x000fe20000010000 */
[----:B------:R-:W-:Y:S01]  /*13b0*/  UISETP.NE.AND UP1, UPT, UR8, 0x2, UPT ;  /* 0x000000020800788c */ /* 0x000fe2000bf25270 */
[----:B------:R-:W-:Y:S02]  /*13c0*/  ISETP.NE.OR P5, PT, R0, 0x2, !P5 ;  /* 0x000000020000780c */ /* 0x000fe40006fa5670 */
[----:B------:R-:W-:-:S06]  /*13d0*/  LOP3.LUT R2, R103, 0x1f, RZ, 0xc0, !PT ;  /* 0x0000001f67027812 */ /* 0x000fcc00078ec0ff */
[----:B------:R-:W-:Y:S05]  /*13e0*/  BRA.U UP1, `(.L_x_17) ;  /* 0x0000001101a47547 */ /* 0x000fea000b800000 */
[----:B------:R-:W1:Y:S01]  /*13f0*/  LDCU UR13, c[0x0][0x38c] ;  /* 0x00007180ff0d77ac */ /* 0x000e620008000800 */
[----:B------:R-:W2:Y:S01]  /*1400*/  LDC R9, c[0x0][0x370] ;  /* 0x0000dc00ff097b82 */ /* 0x000ea20000000800 */
[----:B------:R-:W-:Y:S01]  /*1410*/  PLOP3.LUT P1, PT, PT, PT, UP2, 0x80, 0x8 ;  /* 0x000000000008781c */ /* 0x000fe20003f2f028 */
[----:B------:R-:W-:Y:S01]  /*1420*/  IMAD.MOV.U32 R15, RZ, RZ, 0x1 ;  /* 0x00000001ff0f7424 */ /* 0x000fe200078e00ff */
[----:B------:R-:W-:Y:S01]  /*1430*/  ISETP.EQ.OR P4, PT, R2, RZ, P5 ;  /* 0x000000ff0200720c */ /* 0x000fe20002f82670 */
[----:B------:R-:W-:Y:S01]  /*1440*/  IMAD.MOV.U32 R14, RZ, RZ, RZ ;  /* 0x000000ffff0e7224 */ /* 0x000fe200078e00ff */
[----:B------:R-:W-:Y:S02]  /*1450*/  PLOP3.LUT P1, PT, P1, PT, PT, 0x8, 0x80 ;  /* 0x000000000080781c */ /* 0x000fe40000f2e170 */
[----:B------:R-:W-:Y:S01]  /*1460*/  CS2R R12, SRZ ;  /* 0x00000000000c7805 */ /* 0x000fe2000001ff00 */
[----:B------:R-:W-:Y:S01]  /*1470*/  IMAD.MOV.U32 R10, RZ, RZ, 0x1 ;  /* 0x00000001ff0a7424 */ /* 0x000fe200078e00ff */
[----:B------:R-:W4:Y:S01]  /*1480*/  LDC R0, c[0x0][0x374] ;  /* 0x0000dd00ff007b82 */ /* 0x000f220000000800 */
[----:B------:R-:W2:Y:S01]  /*1490*/  LDCU.64 UR22, c[0x0][0x348] ;  /* 0x00006900ff1677ac */ /* 0x000ea20008000a00 */
[----:B------:R-:W-:Y:S01]  /*14a0*/  UMOV UR6, URZ ;  /* 0x000000ff00067c82 */ /* 0x000fe20008000000 */
[----:B-1----:R-:W-:-:S04]  /*14b0*/  UIADD3 UR5, UPT, UPT, UR13, 0x1f, URZ ;  /* 0x0000001f0d057890 */ /* 0x002fc8000fffe0ff */
[----:B------:R-:W-:-:S04]  /*14c0*/  USHF.R.S32.HI UR4, URZ, 0x1f, UR5 ;  /* 0x0000001fff047899 */ /* 0x000fc80008011405 */
[----:B------:R-:W-:-:S04]  /*14d0*/  ULEA.HI UR4, UR4, UR5, URZ, 0x5 ;  /* 0x0000000504047291 */ /* 0x000fc8000f8f28ff */
[----:B------:R-:W-:Y:S02]  /*14e0*/  USHF.R.S32.HI UR15, URZ, 0x5, UR4 ;  /* 0x00000005ff0f7899 */ /* 0x000fe40008011404 */
[----:B------:R-:W-:Y:S02]  /*14f0*/  UIADD3 UR4, UPT, UPT, UR13, -0x1, URZ ;  /* 0xffffffff0d047890 */ /* 0x000fe4000fffe0ff */
[----:B------:R-:W-:Y:S02]  /*1500*/  UISETP.LT.U32.AND UP0, UPT, UR15, 0x6, UPT ;  /* 0x000000060f00788c */ /* 0x000fe4000bf01070 */
[----:B------:R-:W-:Y:S02]  /*1510*/  UISETP.GE.U32.AND UP1, UPT, UR4, -0x3f, UPT ;  /* 0xffffffc10400788c */ /* 0x000fe4000bf26070 */
[----:B------:R-:W-:Y:S02]  /*1520*/  USEL UR14, UR15, 0x6, UP0 ;  /* 0x000000060f0e7887 */ /* 0x000fe40008000000 */
[----:B------:R-:W-:-:S02]  /*1530*/  UIADD3 UR13, UPT, UPT, UR13, 0x3e, URZ ;  /* 0x0000003e0d0d7890 */ /* 0x000fc4000fffe0ff */
[----:B------:R-:W-:Y:S02]  /*1540*/  UIADD3 UR5, UPT, UPT, UR14, -0x1, URZ ;  /* 0xffffffff0e057890 */ /* 0x000fe4000fffe0ff */
[----:B------:R-:W-:-:S03]  /*1550*/  UIADD3 UR7, UPT, UPT, UR15, -UR14, URZ ;  /* 0x8000000e0f077290 */ /* 0x000fc6000fffe0ff */
[----:B------:R-:W-:-:S04]  /*1560*/  @UP1 UIADD3 UR5, UPT, UPT, UR14, URZ, URZ ;  /* 0x000000ff0e051290 */ /* 0x000fc8000fffe0ff */
[----:B--2---:R-:W-:-:S12]  /*1570*/  UIADD3 UR5, UPT, UPT, UR5, 0x1, URZ ;  /* 0x0000000105057890 */ /* 0x004fd8000fffe0ff */
.L_x_35:
[----:B------:R-:W-:Y:S01]  /*1580*/  UISETP.NE.AND UP0, UPT, UR37, URZ, UPT ;  /* 0x000000ff2500728c */ /* 0x000fe2000bf05270 */
[----:B------:R-:W1:Y:S08]  /*1590*/  S2UR UR37, SR_CgaCtaId ;  /* 0x00000000002579c3 */ /* 0x000e700000008800 */
[----:B------:R-:W-:Y:S05]  /*15a0*/  BRA.U UP0, `(.L_x_18) ;  /* 0x0000000100347547 */ /* 0x000fea000b800000 */
[----:B------:R-:W2:Y:S01]  /*15b0*/  S2R R2, SR_CgaCtaId ;  /* 0x0000000000027919 */ /* 0x000ea20000008800 */
[----:B------:R-:W-:-:S04]  /*15c0*/  MOV R3, 0x400 ;  /* 0x0000040000037802 */ /* 0x000fc80000000f00 */
[----:B--2---:R-:W-:Y:S02]  /*15d0*/  LEA R3, R2, R3, 0x18 ;  /* 0x0000000302037211 */ /* 0x004fe400078ec0ff */
[----:B------:R-:W-:-:S03]  /*15e0*/  SHF.L.U32 R2, R10, 0x1f, RZ ;  /* 0x0000001f0a027819 */ /* 0x000fc600000006ff */
[----:B------:R-:W-:-:S04]  /*15f0*/  IMAD R3, R12, 0x8, R3 ;  /* 0x000000080c037824 */ /* 0x000fc800078e0203 */
[----:B------:R-:W2:Y:S02]  /*1600*/  SYNCS.PHASECHK.TRANS64.TRYWAIT P0, [R3+URZ+0x120], R2 ;  /* 0x00012002030075a7 */ /* 0x000ea400080011ff */
[----:B--2---:R-:W-:Y:S05]  /*1610*/  @!P0 BRA `(.L_x_19) ;  /* 0x0000007800988947 */ /* 0x004fea0003800000 */
.L_x_127:
[----:B------:R-:W-:Y:S01]  /*1620*/  VIADD R12, R12, 0x1 ;  /* 0x000000010c0c7836 */ /* 0x000fe20000000000 */
[----:B------:R2:W-:Y:S04]  /*1630*/  SYNCS.ARRIVE.TRANS64.A1T0 RZ, [R3+URZ+0x110], RZ ;  /* 0x000110ff03ff79a7 */ /* 0x0005e800081000ff */
[----:B------:R-:W-:-:S04]  /*1640*/  ISETP.NE.AND P0, PT, R12, 0x2, PT ;  /* 0x000000020c00780c */ /* 0x000fc80003f05270 */
[----:B------:R-:W-:Y:S02]  /*1650*/  SEL R12, R12, RZ, P0 ;  /* 0x000000ff0c0c7207 */ /* 0x000fe40000000000 */
[----:B--2---:R-:W-:-:S04]  /*1660*/  SEL R3, RZ, 0x1, P0 ;  /* 0x00000001ff037807 */ /* 0x004fc80000000000 */
[----:B------:R-:W-:-:S07]  /*1670*/  LOP3.LUT R10, R10, R3, RZ, 0x3c, !PT ;  /* 0x000000030a0a7212 */ /* 0x000fce00078e3cff */
.L_x_18:
[----:B------:R-:W-:Y:S01]  /*1680*/  UMOV UR4, 0x400 ;  /* 0x0000040000047882 */ /* 0x000fe20000000000 */
[----:B------:R-:W-:Y:S01]  /*1690*/  SHF.L.U32 R2, R15, 0x1f, RZ ;  /* 0x0000001f0f027819 */ /* 0x000fe200000006ff */
[----:B-1----:R-:W-:Y:S01]  /*16a0*/  ULEA UR4, UR37, UR4, 0x18 ;  /* 0x0000000425047291 */ /* 0x002fe2000f8ec0ff */
[----:B------:R-:W-:Y:S01]  /*16b0*/  R2UR UR35, R21 ;  /* 0x00000000152372ca */ /* 0x000fe200000e0000 */
[----:B------:R-:W-:Y:S01]  /*16c0*/  UISETP.GE.U32.AND UP0, UPT, UR13, 0x3f, UPT ;  /* 0x0000003f0d00788c */ /* 0x000fe2000bf06070 */
[----:B------:R-:W-:Y:S01]  /*16d0*/  R2UR UR11, R20 ;  /* 0x00000000140b72ca */ /* 0x000fe200000e0000 */
[----:B------:R-:W-:Y:S01]  /*16e0*/  ULEA UR8, UR6, UR4, 0x3 ;  /* 0x0000000406087291 */ /* 0x000fe2000f8e18ff */
[----:B------:R-:W-:-:S08]  /*16f0*/  UMOV UR24, URZ ;  /* 0x000000ff00187c82 */ /* 0x000fd00008000000 */
[----:B------:R1:W2:Y:S01]  /*1700*/  SYNCS.PHASECHK.TRANS64.TRYWAIT P0, [UR8+0x30], R2 ;  /* 0x00003002ff0075a7 */ /* 0x0002a20008001108 */
[----:B------:R-:W-:Y:S02]  /*1710*/  USHF.L.U32 UR35, UR35, 0x6, URZ ;  /* 0x0000000623237899 */ /* 0x000fe400080006ff */
[----:B------:R-:W-:Y:S01]  /*1720*/  USHF.L.U32 UR11, UR11, 0x8, URZ ;  /* 0x000000080b0b7899 */ /* 0x000fe200080006ff */
[----:B------:R-:W-:Y:S11]  /*1730*/  BRA.U !UP0, `(.L_x_20) ;  /* 0x0000000108a87547 */ /* 0x000ff6000b800000 */
[----:B------:R-:W-:Y:S01]  /*1740*/  UMOV UR16, URZ ;  /* 0x000000ff00107c82 */ /* 0x000fe20008000000 */
[----:B------:R-:W-:-:S05]  /*1750*/  UMOV UR17, UR6 ;  /* 0x0000000600117c82 */ /* 0x000fca0008000000 */
.L_x_25:
[----:B-1----:R-:W-:Y:S01]  /*1760*/  ULEA UR33, UR17, UR4, 0x3 ;  /* 0x0000000411217291 */ /* 0x002fe2000f8e18ff */
[----:B--2---:R-:W-:Y:S01]  /*1770*/  @!P5 MOV R3, 0x2800 ;  /* 0x000028000003d802 */ /* 0x004fe20000000f00 */
[----:B--2---:R-:W-:Y:S10]  /*1780*/  @P0 BRA `(.L_x_21) ;  /* 0x00000000000c0947 */ /* 0x004ff40003800000 */
[----:B------:R-:W-:-:S04]  /*1790*/  SHF.L.U32 R5, R15, 0x1f, RZ ;  /* 0x0000001f0f057819 */ /* 0x000fc800000006ff */
[----:B------:R-:W2:Y:S02]  /*17a0*/  SYNCS.PHASECHK.TRANS64.TRYWAIT P0, [UR33+0x30], R5 ;  /* 0x00003005ff0075a7 */ /* 0x000ea40008001121 */
[----:B--2---:R-:W-:Y:S05]  /*17b0*/  @!P0 BRA `(.L_x_22) ;  /* 0x0000007800448947 */ /* 0x004fea0003800000 */
.L_x_21:
[----:B------:R2:W-:Y:S01]  /*17c0*/  @!P5 SYNCS.ARRIVE.TRANS64 RZ, [UR33], R3 ;  /* 0x00000003ffffd9a7 */ /* 0x0005e20008000021 */
[----:B------:R-:W-:Y:S04]  /*17d0*/  BSSY.RECONVERGENT B0, `(.L_x_23) ;  /* 0x0000003000007945 */ /* 0x000fe80003800200 */
[----:B------:R-:W-:Y:S05]  /*17e0*/  @P4 BRA `(.L_x_24) ;  /* 0x0000000000044947 */ /* 0x000fea0003800000 */
[----:B------:R-:W-:Y:S05]  /*17f0*/  BPT.TRAP 0x1 ;  /* 0x000000040000795c */ /* 0x000fea0000300000 */
.L_x_24:
[----:B------:R-:W-:Y:S05]  /*1800*/  BSYNC.RECONVERGENT B0 ;  /* 0x0000000000007941 */ /* 0x000fea0003800200 */
.L_x_23:
[----:B------:R-:W-:Y:S02]  /*1810*/  UIADD3 UR6, UPT, UPT, UR17, 0x1, URZ ;  /* 0x0000000111067890 */ /* 0x000fe4000fffe0ff */
[----:B------:R-:W-:Y:S02]  /*1820*/  ULEA UR32, UR17, UR4, 0xb ;  /* 0x0000000411207291 */ /* 0x000fe4000f8e58ff */
[----:B------:R-:W-:Y:S02]  /*1830*/  UISETP.NE.AND UP0, UPT, UR6, 0x6, UPT ;  /* 0x000000060600788c */ /* 0x000fe4000bf05270 */
[----:B------:R-:W-:Y:S02]  /*1840*/  UIADD3 UR26, UP1, UPT, UR22, 0x80, URZ ;  /* 0x00000080161a7890 */ /* 0x000fe4000ff3e0ff */
[----:B------:R-:W-:Y:S02]  /*1850*/  USEL UR9, URZ, 0x1, UP0 ;  /* 0x00000001ff097887 */ /* 0x000fe40008000000 */
[----:B------:R-:W-:-:S02]  /*1860*/  USEL UR6, UR6, URZ, UP0 ;  /* 0x000000ff06067287 */ /* 0x000fc40008000000 */
[----:B------:R-:W-:Y:S02]  /*1870*/  UIADD3 UR20, UP0, UPT, UR22, 0x180, URZ ;  /* 0x0000018016147890 */ /* 0x000fe4000ff1e0ff */
[----:B------:R-:W-:Y:S01]  /*1880*/  ULEA UR8, UR6, UR4, 0x3 ;  /* 0x0000000406087291 */ /* 0x000fe2000f8e18ff */
[----:B------:R-:W-:Y:S01]  /*1890*/  LOP3.LUT R15, R15, UR9, RZ, 0x3c, !PT ;  /* 0x000000090f0f7c12 */ /* 0x000fe2000f8e3cff */
[----:B------:R-:W-:Y:S02]  /*18a0*/  USHF.L.U32 UR34, UR16, 0x5, URZ ;  /* 0x0000000510227899 */ /* 0x000fe400080006ff */
[----:B------:R-:W-:Y:S01]  /*18b0*/  UIADD3.X UR27, UPT, UPT, URZ, UR23, URZ, UP1, !UPT ;  /* 0x00000017ff1b7290 */ /* 0x000fe20008ffe4ff */
[----:B-1----:R-:W-:Y:S01]  /*18c0*/  SHF.L.U32 R2, R15, 0x1f, RZ ;  /* 0x0000001f0f027819 */ /* 0x002fe200000006ff */
[----:B------:R-:W-:Y:S02]  /*18d0*/  UIADD3 UR32, UPT, UPT, UR32, 0x6400, URZ ;  /* 0x0000640020207890 */ /* 0x000fe4000fffe0ff */
[----:B------:R-:W-:Y:S01]  /*18e0*/  UIADD3.X UR21, UPT, UPT, URZ, UR23, URZ, UP0, !UPT ;  /* 0x00000017ff157290 */ /* 0x000fe200087fe4ff */
[----:B------:R1:W1:Y:S01]  /*18f0*/  SYNCS.PHASECHK.TRANS64.TRYWAIT P0, [UR8+0x30], R2 ;  /* 0x00003002ff0075a7 */ /* 0x0002620008001108 */
[----:B------:R-:W-:Y:S01]  /*1900*/  ULEA UR8, UR17, UR4, 0xd ;  /* 0x0000000411087291 */ /* 0x000fe2000f8e68ff */
[----:B------:R-:W-:Y:S01]  /*1910*/  UMOV UR18, 0x0 ;  /* 0x0000000000127882 */ /* 0x000fe20000000000 */
[----:B------:R-:W-:-:S02]  /*1920*/  UMOV UR19, 0x10000000 ;  /* 0x1000000000137882 */ /* 0x000fc40000000000 */
[----:B------:R-:W-:Y:S01]  /*1930*/  UIADD3 UR8, UPT, UPT, UR8, 0x9400, URZ ;  /* 0x0000940008087890 */ /* 0x000fe2000fffe0ff */
[----:B------:R1:W-:Y:S01]  /*1940*/  UTMALDG.3D [UR32], [UR26], desc[UR18] ;  /* 0x000012201a0075b4 */ /* 0x0003e20008011000 */
[----:B------:R-:W-:Y:S01]  /*1950*/  UMOV UR12, UR36 ;  /* 0x00000024000c7c82 */ /* 0x000fe20008000000 */
[----:B------:R-:W-:Y:S01]  /*1960*/  UMOV UR9, UR33 ;  /* 0x0000002100097c82 */ /* 0x000fe20008000000 */
[----:B------:R-:W-:Y:S01]  /*1970*/  UMOV UR10, UR34 ;  /* 0x00000022000a7c82 */ /* 0x000fe20008000000 */
[----:B------:R-:W-:Y:S01]  /*1980*/  UIADD3 UR16, UPT, UPT, UR16, 0x1, URZ ;  /* 0x0000000110107890 */ /* 0x000fe2000fffe0ff */
[----:B------:R-:W-:Y:S01]  /*1990*/  UMOV UR24, UR5 ;  /* 0x0000000500187c82 */ /* 0x000fe20008000000 */
[----:B------:R-:W-:Y:S02]  /*19a0*/  UMOV UR17, UR6 ;  /* 0x0000000600117c82 */ /* 0x000fe40008000000 */
[----:B------:R1:W-:Y:S01]  /*19b0*/  UTMALDG.3D [UR8], [UR20], desc[UR18] ;  /* 0x00001208140075b4 */ /* 0x0003e20008011000 */
[----:B------:R-:W-:-:S09]  /*19c0*/  UISETP.NE.AND UP0, UPT, UR16, UR5, UPT ;  /* 0x000000051000728c */ /* 0x000fd2000bf05270 */
[----:B------:R-:W-:Y:S05]  /*19d0*/  BRA.U UP0, `(.L_x_25) ;  /* 0xfffffffd00607547 */ /* 0x000fea000b83ffff */
.L_x_20:
[----:B-1----:R-:W-:Y:S01]  /*19e0*/  ULEA UR8, UR6, UR4, 0x3 ;  /* 0x0000000406087291 */ /* 0x002fe2000f8e18ff */
[----:B------:R-:W-:Y:S01]  /*19f0*/  SHF.L.U32 R2, R15, 0x1f, RZ ;  /* 0x0000001f0f027819 */ /* 0x000fe200000006ff */
[----:B------:R-:W-:Y:S01]  /*1a00*/  @!P1 SYNCS.ARRIVE.TRANS64.A1T0 RZ, [UR4+0xa8], RZ ;  /* 0x0000a8ffffff99a7 */ /* 0x000fe20008100004 */
[----:B------:R-:W-:-:S06]  /*1a10*/  UISETP.GT.AND UP0, UPT, UR15, UR14, UPT ;  /* 0x0000000e0f00728c */ /* 0x000fcc000bf04270 */
[----:B--2---:R1:W2:Y:S03]  /*1a20*/  SYNCS.PHASECHK.TRANS64.TRYWAIT P0, [UR8+0x30], R2 ;  /* 0x00003002ff0075a7 */ /* 0x0042a60008001108 */
[----:B------:R-:W-:Y:S05]  /*1a30*/  BRA.U !UP0, `(.L_x_26) ;  /* 0x0000000108ac7547 */ /* 0x000fea000b800000 */
[----:B------:R-:W-:Y:S01]  /*1a40*/  UIADD3 UR21, UPT, UPT, UR7, UR24, URZ ;  /* 0x0000001807157290 */ /* 0x000fe2000fffe0ff */
[----:B------:R-:W-:-:S11]  /*1a50*/  UMOV UR25, UR6 ;  /* 0x0000000600197c82 */ /* 0x000fd60008000000 */
.L_x_31:
[----:B-1----:R-:W-:Y:S01]  /*1a60*/  ULEA UR17, UR25, UR4, 0x3 ;  /* 0x0000000419117291 */ /* 0x002fe2000f8e18ff */
[----:B--2---:R-:W-:Y:S01]  /*1a70*/  @!P5 MOV R3, 0x2800 ;  /* 0x000028000003d802 */ /* 0x004fe20000000f00 */
[----:B--2---:R-:W-:Y:S10]  /*1a80*/  @P0 BRA `(.L_x_27) ;  /* 0x00000000000c0947 */ /* 0x004ff40003800000 */
[----:B------:R-:W-:-:S04]  /*1a90*/  SHF.L.U32 R5, R15, 0x1f, RZ ;  /* 0x0000001f0f057819 */ /* 0x000fc800000006ff */
[----:B------:R-:W2:Y:S02]  /*1aa0*/  SYNCS.PHASECHK.TRANS64.TRYWAIT P0, [UR17+0x30], R5 ;  /* 0x00003005ff0075a7 */ /* 0x000ea40008001111 */
[----:B--2---:R-:W-:Y:S05]  /*1ab0*/  @!P0 BRA `(.L_x_28) ;  /* 0x00000074009c8947 */ /* 0x004fea0003800000 */
.L_x_27:
[----:B------:R2:W-:Y:S01]  /*1ac0*/  @!P5 SYNCS.ARRIVE.TRANS64 RZ, [UR17], R3 ;  /* 0x00000003ffffd9a7 */ /* 0x0005e20008000011 */
[----:B------:R-:W-:Y:S04]  /*1ad0*/  BSSY.RECONVERGENT B0, `(.L_x_29) ;  /* 0x0000003000007945 */ /* 0x000fe80003800200 */
[----:B------:R-:W-:Y:S05]  /*1ae0*/  @P4 BRA `(.L_x_30) ;  /* 0x0000000000044947 */ /* 0x000fea0003800000 */
[----:B------:R-:W-:Y:S05]  /*1af0*/  BPT.TRAP 0x1 ;  /* 0x000000040000795c */ /* 0x000fea0000300000 */
.L_x_30:
[----:B------:R-:W-:Y:S05]  /*1b00*/  BSYNC.RECONVERGENT B0 ;  /* 0x0000000000007941 */ /* 0x000fea0003800200 */
.L_x_29:
        /* <DEDUP_REMOVED lines=10> */
[----:B------:R-:W-:Y:S01]  /*1bb0*/  UIADD3 UR16, UPT, UPT, UR16, 0x6400, URZ ;  /* 0x0000640010107890 */ /* 0x000fe2000fffe0ff */
[----:B-1----:R-:W-:Y:S01]  /*1bc0*/  SHF.L.U32 R2, R15, 0x1f, RZ ;  /* 0x0000001f0f027819 */ /* 0x002fe200000006ff */
[----:B------:R-:W-:Y:S02]  /*1bd0*/  UIADD3.X UR31, UPT, UPT, URZ, UR23, URZ, UP1, !UPT ;  /* 0x00000017ff1f7290 */ /* 0x000fe40008ffe4ff */
[----:B------:R-:W-:Y:S01]  /*1be0*/  UIADD3.X UR29, UPT, UPT, URZ, UR23, URZ, UP0, !UPT ;  /* 0x00000017ff1d7290 */ /* 0x000fe200087fe4ff */
[----:B------:R1:W1:Y:S01]  /*1bf0*/  SYNCS.PHASECHK.TRANS64.TRYWAIT P0, [UR8+0x30], R2 ;  /* 0x00003002ff0075a7 */ /* 0x0002620008001108 */
[----:B------:R-:W-:Y:S01]  /*1c00*/  ULEA UR8, UR25, UR4, 0xd ;  /* 0x0000000419087291 */ /* 0x000fe2000f8e68ff */
[----:B------:R-:W-:Y:S01]  /*1c10*/  UMOV UR26, 0x0 ;  /* 0x00000000001a7882 */ /* 0x000fe20000000000 */
[----:B------:R-:W-:-:S02]  /*1c20*/  UMOV UR27, 0x10000000 ;  /* 0x10000000001b7882 */ /* 0x000fc40000000000 */
[----:B------:R-:W-:Y:S01]  /*1c30*/  UIADD3 UR8, UPT, UPT, UR8, 0x9400, URZ ;  /* 0x0000940008087890 */ /* 0x000fe2000fffe0ff */
[----:B------:R-:W-:Y:S01]  /*1c40*/  UMOV UR19, UR35 ;  /* 0x0000002300137c82 */ /* 0x000fe20008000000 */
[----:B------:R-:W-:Y:S01]  /*1c50*/  UMOV UR20, UR36 ;  /* 0x0000002400147c82 */ /* 0x000fe20008000000 */
[----:B------:R-:W-:Y:S01]  /*1c60*/  UMOV UR12, UR36 ;  /* 0x00000024000c7c82 */ /* 0x000fe20008000000 */
[----:B------:R-:W-:Y:S01]  /*1c70*/  UMOV UR9, UR17 ;  /* 0x0000001100097c82 */ /* 0x000fe20008000000 */
[----:B------:R-:W-:Y:S01]  /*1c80*/  UMOV UR10, UR18 ;  /* 0x00000012000a7c82 */ /* 0x000fe20008000000 */
[----:B------:R1:W-:Y:S01]  /*1c90*/  UTMALDG.3D [UR16], [UR30], desc[UR26] ;  /* 0x00001a101e0075b4 */ /* 0x0003e20008011000 */
[----:B------:R-:W-:Y:S01]  /*1ca0*/  UIADD3 UR24, UPT, UPT, UR24, 0x1, URZ ;  /* 0x0000000118187890 */ /* 0x000fe2000fffe0ff */
[----:B------:R-:W-:-:S03]  /*1cb0*/  UMOV UR25, UR6 ;  /* 0x0000000600197c82 */ /* 0x000fc60008000000 */
[----:B------:R-:W-:Y:S01]  /*1cc0*/  UISETP.NE.AND UP0, UPT, UR24, UR21, UPT ;  /* 0x000000151800728c */ /* 0x000fe2000bf05270 */
[----:B------:R1:W-:Y:S08]  /*1cd0*/  UTMALDG.3D [UR8], [UR28], desc[UR26] ;  /* 0x00001a081c0075b4 */ /* 0x0003f00008011000 */
[----:B------:R-:W-:Y:S05]  /*1ce0*/  BRA.U UP0, `(.L_x_31) ;  /* 0xfffffffd005c7547 */ /* 0x000fea000b83ffff */
.L_x_26:
[C---:B-1----:R-:W-:Y:S01]  /*1cf0*/  LEA R2, R14.reuse, UR4, 0x3 ;  /* 0x000000040e027c11 */ /* 0x042fe2000f8e18ff */
[----:B------:R-:W-:Y:S01]  /*1d00*/  NOP ;  /* 0x0000000000007918 */ /* 0x000fe20000000000 */
[----:B--2---:R-:W-:Y:S02]  /*1d10*/  SHF.L.U32 R3, R13, 0x1f, RZ ;  /* 0x0000001f0d037819 */ /* 0x004fe400000006ff */
[----:B------:R-:W-:Y:S02]  /*1d20*/  LEA R4, R14, UR4, 0x4 ;  /* 0x000000040e047c11 */ /* 0x000fe4000f8e20ff */
[----:B------:R-:W1:Y:S02]  /*1d30*/  SYNCS.PHASECHK.TRANS64.TRYWAIT P0, [R2+URZ+0xb0], R3 ;  /* 0x0000b003020075a7 */ /* 0x000e6400080011ff */
[----:B-1----:R-:W-:Y:S05]  /*1d40*/  @!P0 BRA `(.L_x_32) ;  /* 0x0000007400108947 */ /* 0x002fea0003800000 */
.L_x_130:
[----:B------:R-:W2:Y:S01]  /*1d50*/  LDS.128 R4, [R4+0x140] ;  /* 0x0001400004047984 */ /* 0x000ea20000000c00 */
[----:B---3--:R-:W-:Y:S01]  /*1d60*/  ISETP.GE.AND P0, PT, R40, 0x1, PT ;  /* 0x000000012800780c */ /* 0x008fe20003f06270 */
[----:B-1----:R-:W-:Y:S01]  /*1d70*/  VIADD R2, R2, 0xc0 ;  /* 0x000000c002027836 */ /* 0x002fe20000000000 */
[----:B------:R-:W-:Y:S01]  /*1d80*/  @!PT LDS RZ, [RZ] ;  /* 0x00000000fffff984 */ /* 0x000fe20000000800 */
[----:B------:R-:W-:Y:S01]  /*1d90*/  @!PT LDS RZ, [RZ] ;  /* 0x00000000fffff984 */ /* 0x000fe20000000800 */
[----:B------:R-:W-:Y:S01]  /*1da0*/  @!PT LDS RZ, [RZ] ;  /* 0x00000000fffff984 */ /* 0x000fe20000000800 */
[----:B------:R-:W-:Y:S01]  /*1db0*/  @!PT LDS RZ, [RZ] ;  /* 0x00000000fffff984 */ /* 0x000fe20000000800 */
[----:B------:R1:W-:Y:S06]  /*1dc0*/  MEMBAR.ALL.CTA ;  /* 0x0000000000007992 */ /* 0x0003ec0000008000 */
[----:B-1----:R-:W1:Y:S01]  /*1dd0*/  FENCE.VIEW.ASYNC.S ;  /* 0x00000000000073c6 */ /* 0x002e620000000000 */
[----:B------:R-:W-:-:S04]  /*1de0*/  PRMT R2, RZ, 0x654, R2 ;  /* 0x00000654ff027816 */ /* 0x000fc80000000002 */
[----:B-1----:R1:W-:Y:S01]  /*1df0*/  SYNCS.ARRIVE.TRANS64.RED.A1T0 RZ, [R2+URZ], RZ ;  /* 0x000000ff02ff79a7 */ /* 0x0023e200081004ff */
[----:B--2---:R-:W-:-:S13]  /*1e00*/  LOP3.LUT P2, RZ, R6, 0x1, RZ, 0xc0, !PT ;  /* 0x0000000106ff7812 */ /* 0x004fda000784c0ff */
[----:B------:R-:W-:Y:S01]  /*1e10*/  @P2 SHF.R.U32.HI R3, RZ, 0x10, R5 ;  /* 0x00000010ff032819 */ /* 0x000fe20000011605 */
[----:B------:R-:W-:Y:S01]  /*1e20*/  VOTEU.ANY UP0, P2 ;  /* 0x0000000000ff7886 */ /* 0x000fe20001000100 */
[----:B------:R-:W-:Y:S02]  /*1e30*/  @P2 MOV R11, R4 ;  /* 0x00000004000b2202 */ /* 0x000fe40000000f00 */
[----:B------:R-:W-:Y:S02]  /*1e40*/  @P2 R2UR.BROADCAST UR8, R3 ;  /* 0x00000000030822ca */ /* 0x000fe400008e0000 */
[----:B------:R-:W-:-:S11]  /*1e50*/  @P2 LOP3.LUT R8, R5, 0xffff, RZ, 0xc0, !PT ;  /* 0x0000ffff05082812 */ /* 0x000fd600078ec0ff */
[----:B------:R-:W-:Y:S01]  /*1e60*/  @UP0 UMOV UR36, UR8 ;  /* 0x0000000800240c82 */ /* 0x000fe20008000000 */
[----:B-1----:R-:W-:Y:S05]  /*1e70*/  @!P0 BRA `(.L_x_33) ;  /* 0x0000000000b88947 */ /* 0x002fea0003800000 */
[----:B------:R-:W4:Y:S01]  /*1e80*/  LDC.64 R4, c[0x0][0xb18] ;  /* 0x0002c600ff047b82 */ /* 0x000f220000000a00 */
[----:B------:R-:W-:-:S07]  /*1e90*/  ISETP.NE.AND P3, PT, R40, 0x1, PT ;  /* 0x000000012800780c */ /* 0x000fce0003f65270 */
[----:B------:R-:W1:Y:S08]  /*1ea0*/  LDC.64 R6, c[0x0][0xb10] ;  /* 0x0002c400ff067b82 */ /* 0x000e700000000a00 */
[----:B------:R-:W2:Y:S08]  /*1eb0*/  LDC R16, c[0x0][0xb20] ;  /* 0x0002c800ff107b82 */ /* 0x000eb00000000800 */
[----:B------:R-:W3:Y:S01]  /*1ec0*/  LDC R18, c[0x0][0xb0c] ;  /* 0x0002c300ff127b82 */ /* 0x000ee20000000800 */
[----:B----4-:R-:W-:Y:S01]  /*1ed0*/  IMAD.HI.U32 R17, R0, R5, RZ ;  /* 0x0000000500117227 */ /* 0x010fe200078e00ff */
[----:B------:R-:W-:-:S03]  /*1ee0*/  ISETP.NE.AND P0, PT, R4, 0x1, PT ;  /* 0x000000010400780c */ /* 0x000fc60003f05270 */
[----:B------:R-:W-:-:S03]  /*1ef0*/  IMAD.HI.U32 R5, R8, R5, RZ ;  /* 0x0000000508057227 */ /* 0x000fc600078e00ff */
[----:B------:R-:W4:Y:S01]  /*1f00*/  LDC.64 R2, c[0x0][0xb28] ;  /* 0x0002ca00ff027b82 */ /* 0x000f220000000a00 */
[----:B-1----:R-:W-:-:S04]  /*1f10*/  IMAD.HI.U32 R20, R9, R6, RZ ;  /* 0x0000000609147227 */ /* 0x002fc800078e00ff */
[----:B------:R-:W-:Y:S01]  /*1f20*/  IMAD.HI.U32 R22, R11, R6, RZ ;  /* 0x000000060b167227 */ /* 0x000fe200078e00ff */
[----:B------:R-:W-:Y:S02]  /*1f30*/  SHF.R.U32.HI R20, RZ, R7, R20 ;  /* 0x00000007ff147219 */ /* 0x000fe40000011614 */
[-C--:B--2---:R-:W-:Y:S02]  /*1f40*/  SHF.R.U32.HI R17, RZ, R16.reuse, R17 ;  /* 0x00000010ff117219 */ /* 0x084fe40000011611 */
[----:B------:R-:W-:Y:S02]  /*1f50*/  SHF.R.U32.HI R5, RZ, R16, R5 ;  /* 0x00000010ff057219 */ /* 0x000fe40000011605 */
[----:B------:R-:W-:Y:S02]  /*1f60*/  SEL R17, R0, R17, !P0 ;  /* 0x0000001100117207 */ /* 0x000fe40004000000 */
[----:B------:R-:W-:Y:S02]  /*1f70*/  SHF.R.U32.HI R22, RZ, R7, R22 ;  /* 0x00000007ff167219 */ /* 0x000fe40000011616 */
[----:B---3--:R-:W-:-:S02]  /*1f80*/  ISETP.NE.AND P1, PT, R18, 0x1, PT ;  /* 0x000000011200780c */ /* 0x008fc40003f25270 */
[----:B------:R-:W-:Y:S02]  /*1f90*/  SEL R5, R8, R5, !P0 ;  /* 0x0000000508057207 */ /* 0x000fe40004000000 */
[----:B------:R-:W-:Y:S02]  /*1fa0*/  SEL R19, R9, R20, !P1 ;  /* 0x0000001409137207 */ /* 0x000fe40004800000 */
[----:B------:R-:W-:Y:S01]  /*1fb0*/  SEL R7, R11, R22, !P1 ;  /* 0x000000160b077207 */ /* 0x000fe20004800000 */
[----:B----4-:R-:W-:-:S04]  /*1fc0*/  IMAD.HI.U32 R20, R17, R2, RZ ;  /* 0x0000000211147227 */ /* 0x010fc800078e00ff */
[----:B------:R-:W-:Y:S01]  /*1fd0*/  IMAD.HI.U32 R6, R19, R2, RZ ;  /* 0x0000000213067227 */ /* 0x000fe200078e00ff */
[----:B------:R-:W-:-:S04]  /*1fe0*/  @P3 SHF.R.U32.HI R17, RZ, R3, R20 ;  /* 0x00000003ff113219 */ /* 0x000fc80000011614 */
[----:B------:R-:W-:Y:S01]  /*1ff0*/  @P3 SHF.R.U32.HI R19, RZ, R3, R6 ;  /* 0x00000003ff133219 */ /* 0x000fe20000011606 */
[----:B------:R-:W-:-:S04]  /*2000*/  IMAD R17, R40, R17, RZ ;  /* 0x0000001128117224 */ /* 0x000fc800078e02ff */
[----:B------:R-:W-:Y:S01]  /*2010*/  IMAD R6, R40, R19, RZ ;  /* 0x0000001328067224 */ /* 0x000fe200078e02ff */
[C---:B------:R-:W-:Y:S02]  /*2020*/  ISETP.GE.AND P0, PT, R5.reuse, R17, PT ;  /* 0x000000110500720c */ /* 0x040fe40003f06270 */
[----:B------:R-:W-:Y:S02]  /*2030*/  IADD3 R17, PT, PT, -R5, RZ, RZ ;  /* 0x000000ff05117210 */ /* 0x000fe40007ffe1ff */
[----:B------:R-:W-:Y:S01]  /*2040*/  ISETP.GE.OR P0, PT, R7, R6, P0 ;  /* 0x000000060700720c */ /* 0x000fe20000706670 */
[----:B------:R-:W-:-:S04]  /*2050*/  IMAD.HI.U32 R6, R5, R2, RZ ;  /* 0x0000000205067227 */ /* 0x000fc800078e00ff */
[----:B------:R-:W-:Y:S01]  /*2060*/  IMAD R8, R4, R17, R8 ;  /* 0x0000001104087224 */ /* 0x000fe200078e0208 */
[----:B------:R-:W-:-:S04]  /*2070*/  SHF.R.U32.HI R6, RZ, R3, R6 ;  /* 0x00000003ff067219 */ /* 0x000fc80000011606 */
[----:B------:R-:W-:-:S03]  /*2080*/  SEL R6, R5, R6, !P3 ;  /* 0x0000000605067207 */ /* 0x000fc60005800000 */
[----:B------:R-:W-:-:S04]  /*2090*/  @!P0 IMAD.HI.U32 R16, R7, R2, RZ ;  /* 0x0000000207108227 */ /* 0x000fc800078e00ff */
[----:B------:R-:W-:Y:S01]  /*20a0*/  IMAD.MOV R2, RZ, RZ, -R6 ;  /* 0x000000ffff027224 */ /* 0x000fe200078e0a06 */
[----:B------:R-:W-:-:S03]  /*20b0*/  @!P0 SHF.R.U32.HI R16, RZ, R3, R16 ;  /* 0x00000003ff108219 */ /* 0x000fc60000011610 */
[----:B------:R-:W-:Y:S01]  /*20c0*/  IMAD R2, R40, R2, R5 ;  /* 0x0000000228027224 */ /* 0x000fe200078e0205 */
        /* <DEDUP_REMOVED lines=9> */
.L_x_33:
[----:B------:R-:W1:Y:S02]  /*2160*/  LDCU UR8, c[0x0][0xb30] ;  /* 0x00016600ff0877ac */ /* 0x000e640008000800 */
[----:B-1----:R-:W-:-:S09]  /*2170*/  UISETP.NE.AND UP0, UPT, UR8, 0x1, UPT ;  /* 0x000000010800788c */ /* 0x002fd2000bf05270 */
[----:B------:R-:W-:Y:S05]  /*2180*/  BRA.U UP0, `(.L_x_34) ;  /* 0x0000000100407547 */ /* 0x000fea000b800000 */
[----:B------:R-:W1:Y:S08]  /*2190*/  LDC.64 R4, c[0x0][0xb10] ;  /* 0x0002c400ff047b82 */ /* 0x000e700000000a00 */
[----:B------:R-:W2:Y:S08]  /*21a0*/  LDC.64 R2, c[0x0][0xb18] ;  /* 0x0002c600ff027b82 */ /* 0x000eb00000000a00 */
[----:B------:R-:W3:Y:S08]  /*21b0*/  LDC R6, c[0x0][0xb20] ;  /* 0x0002c800ff067b82 */ /* 0x000ef00000000800 */
[----:B------:R-:W4:Y:S01]  /*21c0*/  LDC R16, c[0x0][0xb0c] ;  /* 0x0002c300ff107b82 */ /* 0x000f220000000800 */
[----:B-1----:R-:W-:-:S05]  /*21d0*/  IMAD.HI.U32 R4, R11, R4, RZ ;  /* 0x000000040b047227 */ /* 0x002fca00078e00ff */
[----:B------:R-:W-:Y:S01]  /*21e0*/  SHF.R.U32.HI R4, RZ, R5, R4 ;  /* 0x00000005ff047219 */ /* 0x000fe20000011604 */
[----:B--2---:R-:W-:Y:S01]  /*21f0*/  IMAD.HI.U32 R3, R8, R3, RZ ;  /* 0x0000000308037227 */ /* 0x004fe200078e00ff */
[----:B------:R-:W-:-:S04]  /*2200*/  ISETP.NE.AND P0, PT, R2, 0x1, PT ;  /* 0x000000010200780c */ /* 0x000fc80003f05270 */
[----:B---3--:R-:W-:-:S04]  /*2210*/  SHF.R.U32.HI R3, RZ, R6, R3 ;  /* 0x00000006ff037219 */ /* 0x008fc80000011603 */
[----:B------:R-:W-:Y:S02]  /*2220*/  SEL R3, R8, R3, !P0 ;  /* 0x0000000308037207 */ /* 0x000fe40004000000 */
[----:B----4-:R-:W-:-:S04]  /*2230*/  ISETP.NE.AND P1, PT, R16, 0x1, PT ;  /* 0x000000011000780c */ /* 0x010fc80003f25270 */
[----:B------:R-:W-:-:S05]  /*2240*/  SEL R4, R11, R4, !P1 ;  /* 0x000000040b047207 */ /* 0x000fca0004800000 */
[----:B------:R-:W-:Y:S02]  /*2250*/  IMAD.IADD R5, R3, 0x1, -R4 ;  /* 0x0000000103057824 */ /* 0x000fe400078e0a04 */
[----:B------:R-:W-:Y:S02]  /*2260*/  IMAD.IADD R3, R4, 0x1, -R3 ;  /* 0x0000000104037824 */ /* 0x000fe400078e0a03 */
[----:B------:R-:W-:Y:S02]  /*2270*/  IMAD R11, R5, R16, R11 ;  /* 0x00000010050b7224 */ /* 0x000fe400078e020b */
[----:B------:R-:W-:-:S07]  /*2280*/  IMAD R8, R3, R2, R8 ;  /* 0x0000000203087224 */ /* 0x000fce00078e0208 */
.L_x_34:
[----:B------:R-:W-:Y:S01]  /*2290*/  VIADD R14, R14, 0x1 ;  /* 0x000000010e0e7836 */ /* 0x000fe20000000000 */
[----:B------:R-:W-:Y:S01]  /*22a0*/  PLOP3.LUT P1, PT, PT, PT, PT, 0x80, 0x8 ;  /* 0x000000000008781c */ /* 0x000fe20003f2f070 */
[----:B------:R-:W-:Y:S02]  /*22b0*/  IMAD.IADD R21, R11, 0x1, R90 ;  /* 0x000000010b157824 */ /* 0x000fe400078e025a */
[----:B------:R-:W-:Y:S01]  /*22c0*/  IMAD.IADD R20, R8, 0x1, R83 ;  /* 0x0000000108147824 */ /* 0x000fe200078e0253 */
[----:B------:R-:W-:-:S04]  /*22d0*/  ISETP.NE.AND P0, PT, R14, 0x2, PT ;  /* 0x000000020e00780c */ /* 0x000fc80003f05270 */
[----:B------:R-:W-:Y:S02]  /*22e0*/  SEL R2, RZ, 0x1, P0 ;  /* 0x00000001ff027807 */ /* 0x000fe40000000000 */
[----:B------:R-:W-:Y:S02]  /*22f0*/  SEL R14, R14, RZ, P0 ;  /* 0x000000ff0e0e7207 */ /* 0x000fe40000000000 */
[----:B------:R-:W-:Y:S01]  /*2300*/  LOP3.LUT R13, R13, R2, RZ, 0x3c, !PT ;  /* 0x000000020d0d7212 */ /* 0x000fe200078e3cff */
[----:B------:R-:W-:Y:S06]  /*2310*/  @P2 BRA `(.L_x_35) ;  /* 0xfffffff000982947 */ /* 0x000fec000383ffff */
[----:B------:R-:W-:Y:S01]  /*2320*/  UIADD3 UR4, UPT, UPT, UR4, 0x30, URZ ;  /* 0x0000003004047890 */ /* 0x000fe2000fffe0ff */
[----:B------:R-:W-:-:S03]  /*2330*/  SHF.L.U32 R3, R15, 0x1f, RZ ;  /* 0x0000001f0f037819 */ /* 0x000fc600000006ff */
[----:B------:R-:W-:-:S09]  /*2340*/  ULEA UR5, UR6, UR4, 0x3 ;  /* 0x0000000406057291 */ /* 0x000fd2000f8e18ff */
[----:B------:R-:W1:Y:S02]  /*2350*/  SYNCS.PHASECHK.TRANS64.TRYWAIT P0, [UR5], R3 ;  /* 0x00000003ff0075a7 */ /* 0x000e640008001105 */
[----:B-1----:R-:W-:Y:S05]  /*2360*/  @!P0 BRA `(.L_x_36) ;  /* 0x0000006c009c8947 */ /* 0x002fea0003800000 */
.L_x_132:
[----:B------:R-:W-:-:S04]  /*2370*/  UIADD3 UR6, UPT, UPT, UR6, 0x1, URZ ;  /* 0x0000000106067890 */ /* 0x000fc8000fffe0ff */
[----:B------:R-:W-:-:S04]  /*2380*/  UISETP.NE.AND UP0, UPT, UR6, 0x6, UPT ;  /* 0x000000060600788c */ /* 0x000fc8000bf05270 */
[----:B------:R-:W-:Y:S02]  /*2390*/  USEL UR7, URZ, 0x1, UP0 ;  /* 0x00000001ff077887 */ /* 0x000fe40008000000 */
[----:B------:R-:W-:-:S04]  /*23a0*/  USEL UR6, UR6, URZ, UP0 ;  /* 0x000000ff06067287 */ /* 0x000fc80008000000 */
[----:B------:R-:W-:Y:S01]  /*23b0*/  ULEA UR5, UR6, UR4, 0x3 ;  /* 0x0000000406057291 */ /* 0x000fe2000f8e18ff */
[----:B------:R-:W-:-:S04]  /*23c0*/  LOP3.LUT R2, R15, UR7, RZ, 0x3c, !PT ;  /* 0x000000070f027c12 */ /* 0x000fc8000f8e3cff */
[----:B-1----:R-:W-:-:S04]  /*23d0*/  SHF.L.U32 R3, R2, 0x1f, RZ ;  /* 0x0000001f02037819 */ /* 0x002fc800000006ff */
[----:B------:R-:W1:Y:S02]  /*23e0*/  SYNCS.PHASECHK.TRANS64.TRYWAIT P0, [UR5], R3 ;  /* 0x00000003ff0075a7 */ /* 0x000e640008001105 */
[----:B-1----:R-:W-:Y:S05]  /*23f0*/  @!P0 BRA `(.L_x_37) ;  /* 0x0000006c00908947 */ /* 0x002fea0003800000 */
.L_x_134:
        /* <DEDUP_REMOVED lines=9> */
.L_x_136:
        /* <DEDUP_REMOVED lines=9> */
.L_x_138:
        /* <DEDUP_REMOVED lines=9> */
.L_x_140:
[----:B------:R-:W-:-:S04]  /*25b0*/  UIADD3 UR6, UPT, UPT, UR6, 0x1, URZ ;  /* 0x0000000106067890 */ /* 0x000fc8000fffe0ff */
[----:B------:R-:W-:-:S04]  /*25c0*/  UISETP.NE.AND UP0, UPT, UR6, 0x6, UPT ;  /* 0x000000060600788c */ /* 0x000fc8000bf05270 */
[----:B------:R-:W-:Y:S02]  /*25d0*/  USEL UR5, URZ, 0x1, UP0 ;  /* 0x00000001ff057887 */ /* 0x000fe40008000000 */
[----:B------:R-:W-:-:S04]  /*25e0*/  USEL UR6, UR6, URZ, UP0 ;  /* 0x000000ff06067287 */ /* 0x000fc80008000000 */
[----:B------:R-:W-:Y:S01]  /*25f0*/  ULEA UR6, UR6, UR4, 0x3 ;  /* 0x0000000406067291 */ /* 0x000fe2000f8e18ff */
[----:B-1----:R-:W-:-:S04]  /*2600*/  LOP3.LUT R3, R2, UR5, RZ, 0x3c, !PT ;  /* 0x0000000502037c12 */ /* 0x002fc8000f8e3cff */
[----:B------:R-:W-:Y:S01]  /*2610*/  SHF.L.U32 R3, R3, 0x1f, RZ ;  /* 0x0000001f03037819 */ /* 0x000fe200000006ff */
[----:B----4-:R-:W-:-:S07]  /*2620*/  IMAD.U32 R0, RZ, RZ, UR6 ;  /* 0x00000006ff007e24 */ /* 0x010fce000f8e00ff */
.L_x_41:
[----:B-1----:R1:W2:Y:S02]  /*2630*/  SYNCS.PHASECHK.TRANS64.TRYWAIT P0, [R0+URZ], R3 ;  /* 0x00000003000075a7 */ /* 0x0022a400080011ff */
[----:B--2---:R-:W-:Y:S05]  /*2640*/  @!P0 NANOSLEEP.SYNCS 0x989680 ;  /* 0x009896800000895d */ /* 0x004fea0003900000 */
[----:B------:R-:W2:Y:S02]  /*2650*/  @!P0 SYNCS.PHASECHK.TRANS64 P0, [R0+URZ], R3 ;  /* 0x00000003000085a7 */ /* 0x000ea400080010ff */
[----:B--2---:R-:W-:Y:S05]  /*2660*/  @P0 EXIT ;  /* 0x000000000000094d */ /* 0x004fea0003800000 */
[----:B------:R-:W-:Y:S05]  /*2670*/  BRA `(.L_x_41) ;  /* 0xfffffffc00ec7947 */ /* 0x000fea000383ffff */
.L_x_17:
[----:B------:R-:W-:-:S04]  /*2680*/  UISETP.NE.AND UP1, UPT, UR37, URZ, UPT ;  /* 0x000000ff2500728c */ /* 0x000fc8000bf25270 */
[----:B------:R-:W-:-:S09]  /*2690*/  UISETP.NE.OR UP1, UPT, UR8, 0x1, UP1 ;  /* 0x000000010800788c */ /* 0x000fd20008f25670 */
[----:B------:R-:W-:Y:S05]  /*26a0*/  BRA.U UP1, `(.L_x_42) ;  /* 0x0000000501487547 */ /* 0x000fea000b800000 */
[----:B------:R-:W-:Y:S01]  /*26b0*/  ISETP.NE.AND P2, PT, R2, RZ, PT ;  /* 0x000000ff0200720c */ /* 0x000fe20003f45270 */
[----:B------:R-:W-:Y:S01]  /*26c0*/  IMAD.MOV.U32 R12, RZ, RZ, 0x1 ;  /* 0x00000001ff0c7424 */ /* 0x000fe200078e00ff */
[----:B------:R-:W-:Y:S02]  /*26d0*/  CS2R R10, SRZ ;  /* 0x00000000000a7805 */ /* 0x000fe4000001ff00 */
[----:B------:R-:W-:Y:S01]  /*26e0*/  CS2R R8, SRZ ;  /* 0x0000000000087805 */ /* 0x000fe2000001ff00 */
[----:B------:R-:W-:Y:S01]  /*26f0*/  UMOV UR4, 0x400 ;  /* 0x0000040000047882 */ /* 0x000fe20000000000 */
[----:B------:R-:W-:Y:S01]  /*2700*/  UMOV UR6, URZ ;  /* 0x000000ff00067c82 */ /* 0x000fe20008000000 */
[----:B------:R-:W-:-:S12]  /*2710*/  ULEA UR37, UR37, UR4, 0x18 ;  /* 0x0000000425257291 */ /* 0x000fd8000f8ec0ff */
.L_x_46:
[----:B------:R-:W-:Y:S02]  /*2720*/  LEA R0, R8, UR37, 0x3 ;  /* 0x0000002508007c11 */ /* 0x000fe4000f8e18ff */
[----:B------:R-:W-:-:S03]  /*2730*/  SHF.L.U32 R5, R9, 0x1f, RZ ;  /* 0x0000001f09057819 */ /* 0x000fc600000006ff */
[----:B------:R-:W-:Y:S01]  /*2740*/  VIADD R4, R0, 0x120 ;  /* 0x0000012000047836 */ /* 0x000fe20000000000 */
[----:B------:R-:W1:Y:S02]  /*2750*/  SYNCS.PHASECHK.TRANS64.TRYWAIT P0, [R0+URZ+0x110], R5 ;  /* 0x00011005000075a7 */ /* 0x000e6400080011ff */
[----:B-1----:R-:W-:Y:S05]  /*2760*/  @!P0 BRA `(.L_x_43) ;  /* 0x0000006c00148947 */ /* 0x002fea0003800000 */
.L_x_141:
[----:B------:R-:W-:Y:S01]  /*2770*/  ULEA UR5, UR6, UR37, 0x3 ;  /* 0x0000002506057291 */ /* 0x000fe2000f8e18ff */
[----:B------:R-:W-:Y:S02]  /*2780*/  PRMT R4, RZ, 0x654, R4 ;  /* 0x00000654ff047816 */ /* 0x000fe40000000004 */
[----:B-1----:R-:W-:Y:S01]  /*2790*/  SHF.L.U32 R5, R12, 0x1f, RZ ;  /* 0x0000001f0c057819 */ /* 0x002fe200000006ff */
[----:B------:R-:W-:Y:S01]  /*27a0*/  UIADD3 UR4, UPT, UPT, UR5, 0xb0, URZ ;  /* 0x000000b005047890 */ /* 0x000fe2000fffe0ff */
[----:B------:R1:W-:Y:S05]  /*27b0*/  SYNCS.ARRIVE.TRANS64.RED.A1T0 RZ, [R4+URZ], RZ ;  /* 0x000000ff04ff79a7 */ /* 0x0003ea00081004ff */
[----:B------:R-:W-:Y:S01]  /*27c0*/  IMAD.U32 R7, RZ, RZ, UR4 ;  /* 0x00000004ff077e24 */ /* 0x000fe2000f8e00ff */
[----:B------:R-:W2:Y:S04]  /*27d0*/  SYNCS.PHASECHK.TRANS64.TRYWAIT P0, [UR5+0xc0], R5 ;  /* 0x0000c005ff0075a7 */ /* 0x000ea80008001105 */
[----:B------:R-:W-:Y:S01]  /*27e0*/  PRMT R6, R2, 0x654, R7 ;  /* 0x0000065402067816 */ /* 0x000fe20000000007 */
[----:B-1----:R-:W-:Y:S01]  /*27f0*/  @!P2 IMAD.MOV.U32 R4, RZ, RZ, 0x10 ;  /* 0x00000010ff04a424 */ /* 0x002fe200078e00ff */
[----:B--2---:R-:W-:Y:S06]  /*2800*/  @!P0 BRA `(.L_x_44) ;  /* 0x0000006c00008947 */ /* 0x004fec0003800000 */
.L_x_143:
[----:B------:R-:W-:Y:S01]  /*2810*/  ULEA UR4, UR6, UR37, 0x4 ;  /* 0x0000002506047291 */ /* 0x000fe2000f8e20ff */
[----:B------:R-:W-:Y:S01]  /*2820*/  SEL R3, R6, R3, !P2 ;  /* 0x0000000306037207 */ /* 0x000fe20005000000 */
[----:B------:R-:W-:Y:S01]  /*2830*/  UIADD3 UR5, UPT, UPT, UR5, 0xb0, URZ ;  /* 0x000000b005057890 */ /* 0x000fe2000fffe0ff */
[----:B-1----:R-:W-:Y:S01]  /*2840*/  LEA R0, R11, UR37, 0x3 ;  /* 0x000000250b007c11 */ /* 0x002fe2000f8e18ff */
[----:B------:R-:W-:Y:S01]  /*2850*/  UIADD3 UR4, UPT, UPT, UR4, 0x140, URZ ;  /* 0x0000014004047890 */ /* 0x000fe2000fffe0ff */
[----:B------:R-:W-:Y:S01]  /*2860*/  SHF.L.U32 R5, R10, 0x1f, RZ ;  /* 0x0000001f0a057819 */ /* 0x000fe200000006ff */
[----:B------:R1:W-:Y:S01]  /*2870*/  @!P2 SYNCS.ARRIVE.TRANS64.RED RZ, [R3+URZ], R4 ;  /* 0x0000000403ffa9a7 */ /* 0x0003e200080004ff */
[----:B------:R-:W-:Y:S01]  /*2880*/  UIADD3 UR6, UPT, UPT, UR6, 0x1, URZ ;  /* 0x0000000106067890 */ /* 0x000fe2000fffe0ff */
[----:B------:R-:W-:-:S03]  /*2890*/  VIADD R8, R8, 0x1 ;  /* 0x0000000108087836 */ /* 0x000fc60000000000 */
[----:B------:R-:W-:Y:S02]  /*28a0*/  UISETP.NE.AND UP0, UPT, UR6, 0x2, UPT ;  /* 0x000000020600788c */ /* 0x000fe4000bf05270 */
[----:B------:R-:W-:Y:S06]  /*28b0*/  UGETNEXTWORKID.BROADCAST [UR4], [UR5] ;  /* 0x00000000040073ca */ /* 0x000fec0008000100 */
[----:B------:R-:W-:Y:S01]  /*28c0*/  USEL UR4, URZ, 0x1, UP0 ;  /* 0x00000001ff047887 */ /* 0x000fe20008000000 */
[----:B------:R-:W-:Y:S01]  /*28d0*/  ISETP.NE.AND P0, PT, R8, 0x2, PT ;  /* 0x000000020800780c */ /* 0x000fe20003f05270 */
[----:B------:R-:W-:Y:S01]  /*28e0*/  USEL UR6, UR6, URZ, UP0 ;  /* 0x000000ff06067287 */ /* 0x000fe20008000000 */
[----:B------:R-:W2:Y:S03]  /*28f0*/  SYNCS.PHASECHK.TRANS64.TRYWAIT P1, [R0+URZ+0xb0], R5 ;  /* 0x0000b005000075a7 */ /* 0x000ea600080211ff */
[----:B------:R-:W-:Y:S01]  /*2900*/  LOP3.LUT R12, R12, UR4, RZ, 0x3c, !PT ;  /* 0x000000040c0c7c12 */ /* 0x000fe2000f8e3cff */
[----:B-12---:R-:W-:Y:S07]  /*2910*/  @!P1 BRA `(.L_x_45) ;  /* 0x0000006800d49947 */ /* 0x006fee0003800000 */
.L_x_144:
[C---:B------:R-:W-:Y:S01]  /*2920*/  LEA R4, R11.reuse, UR37, 0x4 ;  /* 0x000000250b047c11 */ /* 0x040fe2000f8e20ff */
[----:B-1----:R-:W-:Y:S01]  /*2930*/  VIADD R0, R0, 0xc0 ;  /* 0x000000c000007836 */ /* 0x002fe20000000000 */
[----:B------:R-:W-:Y:S01]  /*2940*/  SEL R8, R8, RZ, P0 ;  /* 0x000000ff08087207 */ /* 0x000fe20000000000 */
[----:B------:R-:W-:-:S03]  /*2950*/  VIADD R11, R11, 0x1 ;  /* 0x000000010b0b7836 */ /* 0x000fc60000000000 */
[----:B------:R-:W1:Y:S01]  /*2960*/  LDS.128 R4, [R4+0x140] ;  /* 0x0001400004047984 */ /* 0x000e620000000c00 */
[----:B------:R-:W-:Y:S02]  /*2970*/  PRMT R0, RZ, 0x654, R0 ;  /* 0x00000654ff007816 */ /* 0x000fe40000000000 */
[C---:B------:R-:W-:Y:S01]  /*2980*/  ISETP.NE.AND P1, PT, R11.reuse, 0x2, PT ;  /* 0x000000020b00780c */ /* 0x040fe20003f25270 */
[----:B------:R-:W-:Y:S01]  /*2990*/  @!PT LDS RZ, [RZ] ;  /* 0x00000000fffff984 */ /* 0x000fe20000000800 */
[----:B------:R-:W-:Y:S01]  /*29a0*/  @!PT LDS RZ, [RZ] ;  /* 0x00000000fffff984 */ /* 0x000fe20000000800 */
[----:B------:R-:W-:Y:S01]  /*29b0*/  @!PT LDS RZ, [RZ] ;  /* 0x00000000fffff984 */ /* 0x000fe20000000800 */
[----:B------:R-:W-:Y:S01]  /*29c0*/  @!PT LDS RZ, [RZ] ;  /* 0x00000000fffff984 */ /* 0x000fe20000000800 */
[----:B------:R2:W-:Y:S06]  /*29d0*/  MEMBAR.ALL.CTA ;  /* 0x0000000000007992 */ /* 0x0005ec0000008000 */
[----:B--2---:R-:W2:Y:S01]  /*29e0*/  FENCE.VIEW.ASYNC.S ;  /* 0x00000000000073c6 */ /* 0x004ea20000000000 */
[----:B------:R-:W-:Y:S01]  /*29f0*/  SEL R11, R11, RZ, P1 ;  /* 0x000000ff0b0b7207 */ /* 0x000fe20000800000 */
[----:B--2---:R2:W-:Y:S01]  /*2a00*/  SYNCS.ARRIVE.TRANS64.RED.A1T0 RZ, [R0+URZ], RZ ;  /* 0x000000ff00ff79a7 */ /* 0x0045e200081004ff */
[----:B-1----:R-:W-:-:S02]  /*2a10*/  LOP3.LUT P3, RZ, R6, 0x1, RZ, 0xc0, !PT ;  /* 0x0000000106ff7812 */ /* 0x002fc4000786c0ff */
[----:B------:R-:W-:-:S04]  /*2a20*/  SEL R5, RZ, 0x1, P1 ;  /* 0x00000001ff057807 */ /* 0x000fc80000800000 */
[----:B------:R-:W-:Y:S02]  /*2a30*/  LOP3.LUT R10, R10, R5, RZ, 0x3c, !PT ;  /* 0x000000050a0a7212 */ /* 0x000fe400078e3cff */
[----:B--2---:R-:W-:-:S04]  /*2a40*/  SEL R0, RZ, 0x1, P0 ;  /* 0x00000001ff007807 */ /* 0x004fc80000000000 */
[----:B------:R-:W-:Y:S01]  /*2a50*/  LOP3.LUT R9, R9, R0, RZ, 0x3c, !PT ;  /* 0x0000000009097212 */ /* 0x000fe200078e3cff */
[----:B------:R-:W-:Y:S06]  /*2a60*/  @P3 BRA `(.L_x_46) ;  /* 0xfffffffc002c3947 */ /* 0x000fec000383ffff */
[----:B------:R-:W-:Y:S01]  /*2a70*/  ULEA UR5, UR6, UR37, 0x3 ;  /* 0x0000002506057291 */ /* 0x000fe2000f8e18ff */
[----:B------:R-:W-:-:S08]  /*2a80*/  SHF.L.U32 R3, R12, 0x1f, RZ ;  /* 0x0000001f0c037819 */ /* 0x000fd000000006ff */
[----:B------:R-:W1:Y:S02]  /*2a90*/  SYNCS.PHASECHK.TRANS64 P0, [UR5+0xc0], R3 ;  /* 0x0000c003ff0075a7 */ /* 0x000e640008001005 */
[----:B-1----:R-:W-:Y:S05]  /*2aa0*/  @P0 BRA `(.L_x_47) ;  /* 0x0000000000080947 */ /* 0x002fea0003800000 */
[----:B------:R-:W1:Y:S02]  /*2ab0*/  SYNCS.PHASECHK.TRANS64.TRYWAIT P0, [UR5+0xc0], R3 ;  /* 0x0000c003ff0075a7 */ /* 0x000e640008001105 */
[----:B-1----:R-:W-:Y:S05]  /*2ac0*/  @!P0 BRA `(.L_x_48) ;  /* 0x00000068007c8947 */ /* 0x002fea0003800000 */
.L_x_47:
[----:B------:R-:W-:-:S04]  /*2ad0*/  UIADD3 UR4, UPT, UPT, UR6, 0x1, URZ ;  /* 0x0000000106047890 */ /* 0x000fc8000fffe0ff */
[----:B------:R-:W-:-:S04]  /*2ae0*/  UISETP.NE.AND UP0, UPT, UR4, 0x2, UPT ;  /* 0x000000020400788c */ /* 0x000fc8000bf05270 */
[----:B------:R-:W-:Y:S02]  /*2af0*/  USEL UR7, URZ, 0x1, UP0 ;  /* 0x00000001ff077887 */ /* 0x000fe40008000000 */
[----:B------:R-:W-:-:S04]  /*2b00*/  USEL UR4, UR4, URZ, UP0 ;  /* 0x000000ff04047287 */ /* 0x000fc80008000000 */
[----:B------:R-:W-:Y:S01]  /*2b10*/  ULEA UR4, UR4, UR37, 0x3 ;  /* 0x0000002504047291 */ /* 0x000fe2000f8e18ff */
[----:B-1----:R-:W-:-:S04]  /*2b20*/  LOP3.LUT R3, R12, UR7, RZ, 0x3c, !PT ;  /* 0x000000070c037c12 */ /* 0x002fc8000f8e3cff */
[----:B------:R-:W-:-:S04]  /*2b30*/  SHF.L.U32 R0, R3, 0x1f, RZ ;  /* 0x0000001f03007819 */ /* 0x000fc800000006ff */
[----:B------:R-:W1:Y:S02]  /*2b40*/  SYNCS.PHASECHK.TRANS64 P0, [UR4+0xc0], R0 ;  /* 0x0000c000ff0075a7 */ /* 0x000e640008001004 */
[----:B-1----:R-:W-:Y:S05]  /*2b50*/  @P0 EXIT ;  /* 0x000000000000094d */ /* 0x002fea0003800000 */
[----:B------:R-:W-:Y:S02]  /*2b60*/  SHF.L.U32 R3, R3, 0x1f, RZ ;  /* 0x0000001f03037819 */ /* 0x000fe400000006ff */
[----:B------:R-:W-:-:S07]  /*2b70*/  MOV R0, UR4 ;  /* 0x0000000400007c02 */ /* 0x000fce0008000f00 */
.L_x_49:
[----:B-1----:R1:W2:Y:S02]  /*2b80*/  SYNCS.PHASECHK.TRANS64.TRYWAIT P0, [R0+URZ+0xc0], R3 ;  /* 0x0000c003000075a7 */ /* 0x0022a400080011ff */
[----:B--2---:R-:W-:Y:S05]  /*2b90*/  @!P0 NANOSLEEP.SYNCS 0x989680 ;  /* 0x009896800000895d */ /* 0x004fea0003900000 */
[----:B------:R-:W2:Y:S02]  /*2ba0*/  @!P0 SYNCS.PHASECHK.TRANS64 P0, [R0+URZ+0xc0], R3 ;  /* 0x0000c003000085a7 */ /* 0x000ea400080010ff */
[----:B--2---:R-:W-:Y:S05]  /*2bb0*/  @P0 EXIT ;  /* 0x000000000000094d */ /* 0x004fea0003800000 */
[----:B------:R-:W-:Y:S05]  /*2bc0*/  BRA `(.L_x_49) ;  /* 0xfffffffc00ec7947 */ /* 0x000fea000383ffff */
.L_x_42:
[----:B------:R-:W-:-:S09]  /*2bd0*/  UISETP.NE.AND UP1, UPT, UR8, URZ, UPT ;  /* 0x000000ff0800728c */ /* 0x000fd2000bf25270 */
[----:B------:R-:W-:Y:S05]  /*2be0*/  BRA.U UP1, `(.L_x_50) ;  /* 0x0000000d01787547 */ /* 0x000fea000b800000 */
[----:B------:R-:W-:Y:S01]  /*2bf0*/  UMOV UR4, 0x40 ;  /* 0x0000004000047882 */ /* 0x000fe20000000000 */
[----:B------:R-:W-:Y:S01]  /*2c00*/  NOP ;  /* 0x0000000000007918 */ /* 0x000fe20000000000 */
[----:B------:R-:W-:Y:S01]  /*2c10*/  ULEA UR4, UR37, UR4, 0x18 ;  /* 0x0000000425047291 */ /* 0x000fe2000f8ec0ff */
[----:B------:R-:W-:Y:S02]  /*2c20*/  UMOV UR5, 0x400 ;  /* 0x0000040000057882 */ /* 0x000fe40000000000 */
[----:B------:R-:W-:-:S06]  /*2c30*/  ULEA UR37, UR37, UR5, 0x18 ;  /* 0x0000000525257291 */ /* 0x000fcc000f8ec0ff */
[----:B------:R-:W1:Y:S02]  /*2c40*/  LDS.U8 R0, [UR4+0x1c] ;  /* 0x00001c04ff007984 */ /* 0x000e640008000000 */
[----:B-1----:R-:W-:-:S13]  /*2c50*/  ISETP.NE.AND P0, PT, R0, RZ, PT ;  /* 0x000000ff0000720c */ /* 0x002fda0003f05270 */
[----:B------:R-:W-:Y:S05]  /*2c60*/  @P0 BRA `(.L_x_51) ;  /* 0x0000000000580947 */ /* 0x000fea0003800000 */
[----:B------:R-:W-:-:S13]  /*2c70*/  ELECT P0, URZ, PT ;  /* 0x0000000000ff782f */ /* 0x000fda0003800000 */
[----:B------:R-:W-:Y:S05]  /*2c80*/  @!P0 BRA `(.L_x_52) ;  /* 0x0000000000608947 */ /* 0x000fea0003800000 */
[----:B------:R-:W-:Y:S01]  /*2c90*/  UMOV UR5, 0x10 ;  /* 0x0000001000057882 */ /* 0x000fe20000000000 */
[----:B------:R-:W-:Y:S01]  /*2ca0*/  HFMA2 R0, -RZ, RZ, 0, 5.9604644775390625e-08 ;  /* 0x00000001ff007431 */ /* 0x000fe200000001ff */
[----:B------:R-:W-:-:S03]  /*2cb0*/  MOV R2, 0xffff ;  /* 0x0000ffff00027802 */ /* 0x000fc60000000f00 */
[----:B------:R-:W-:Y:S04]  /*2cc0*/  DEPBAR.LE SB1, 0x36 ;  /* 0x00009d800000791a */ /* 0x000fe80000000000 */
[----:B------:R-:W1:Y:S02]  /*2cd0*/  UTCATOMSWS.FIND_AND_SET.ALIGN UP0, UR5, UR5 ;  /* 0x00000005000575e3 */ /* 0x000e640008000800 */
[----:B-1----:R-:W-:Y:S01]  /*2ce0*/  MOV R3, UR5 ;  /* 0x0000000500037c02 */ /* 0x002fe20008000f00 */
[----:B------:R-:W-:Y:S06]  /*2cf0*/  BRA.U UP0, `(.L_x_53) ;  /* 0x0000000100187547 */ /* 0x000fec000b800000 */
.L_x_54:
[----:B------:R-:W-:Y:S05]  /*2d00*/  NANOSLEEP 0x64 ;  /* 0x000000640000795d */ /* 0x000fea0003800000 */
[----:B------:R-:W-:-:S05]  /*2d10*/  UMOV UR5, 0x10 ;  /* 0x0000001000057882 */ /* 0x000fca0000000000 */
[----:B------:R-:W-:Y:S04]  /*2d20*/  DEPBAR.LE SB1, 0x36 ;  /* 0x00009d800000791a */ /* 0x000fe80000000000 */
[----:B------:R-:W1:Y:S02]  /*2d30*/  UTCATOMSWS.FIND_AND_SET.ALIGN UP0, UR5, UR5 ;  /* 0x00000005000575e3 */ /* 0x000e640008000800 */
[----:B-1----:R-:W-:Y:S01]  /*2d40*/  MOV R3, UR5 ;  /* 0x0000000500037c02 */ /* 0x002fe20008000f00 */
[----:B------:R-:W-:Y:S05]  /*2d50*/  BRA.U !UP0, `(.L_x_54) ;  /* 0xfffffffd08e87547 */ /* 0x000fea000b83ffff */
.L_x_53:
[-C--:B------:R-:W-:Y:S02]  /*2d60*/  SHF.L.U32 R2, R2, R3.reuse, RZ ;  /* 0x0000000302027219 */ /* 0x080fe400000006ff */
[----:B------:R-:W-:Y:S01]  /*2d70*/  SHF.L.U32 R0, R0, R3, RZ ;  /* 0x0000000300007219 */ /* 0x000fe200000006ff */
[----:B------:R-:W-:Y:S02]  /*2d80*/  IMAD.SHL.U32 R3, R3, 0x20, RZ ;  /* 0x0000002003037824 */ /* 0x000fe400078e00ff */
[----:B------:R1:W-:Y:S04]  /*2d90*/  ATOMS.OR RZ, [UR4+0x14], R2 ;  /* 0x00001402ffff798c */ /* 0x0003e8000b000004 */
[----:B------:R1:W-:Y:S04]  /*2da0*/  ATOMS.OR RZ, [UR4+0x18], R0 ;  /* 0x00001800ffff798c */ /* 0x0003e8000b000004 */
[----:B------:R1:W-:Y:S01]  /*2db0*/  STS [UR37+0x160], R3 ;  /* 0x00016003ff007988 */ /* 0x0003e20008000825 */
[----:B------:R-:W-:Y:S05]  /*2dc0*/  BRA `(.L_x_52) ;  /* 0x0000000000107947 */ /* 0x000fea0003800000 */
.L_x_51:
[----:B------:R-:W-:Y:S02]  /*2dd0*/  MOV R0, 0xffffffff ;  /* 0xffffffff00007802 */ /* 0x000fe40000000f00 */
[----:B------:R-:W-:-:S03]  /*2de0*/  MOV R2, 0x2e10 ;  /* 0x00002e1000027802 */ /* 0x000fc60000000f00 */
[----:B------:R1:W-:Y:S04]  /*2df0*/  STS [UR37+0x160], R0 ;  /* 0x00016000ff007988 */ /* 0x0003e80008000825 */
[----:B-1-3-5:R-:W-:Y:S05]  /*2e00*/  CALL.REL.NOINC `($__internal_1_$__cuda_sm10x_tcgen05_guardrail_trap_phase_invalid_during_alloc) ;  /* 0x0000006c00c07944 */ /* 0x02afea0003c00000 */
.L_x_52:
[----:B------:R-:W-:Y:S05]  /*2e10*/  WARPSYNC.ALL ;  /* 0x0000000000007948 */ /* 0x000fea0003800000 */
[----:B------:R-:W2:Y:S01]  /*2e20*/  S2UR UR6, SR_CgaCtaId ;  /* 0x00000000000679c3 */ /* 0x000ea20000008800 */
[----:B------:R-:W-:Y:S01]  /*2e30*/  UMOV UR4, 0x400 ;  /* 0x0000040000047882 */ /* 0x000fe20000000000 */
[----:B------:R-:W-:-:S06]  /*2e40*/  NOP ;  /* 0x0000000000007918 */ /* 0x000fcc0000000000 */
[----:B------:R-:W-:Y:S06]  /*2e50*/  BAR.ARV 0x6, 0xa0 ;  /* 0x0182800000007b1d */ /* 0x000fec0000002000 */
[----:B------:R-:W4:Y:S01]  /*2e60*/  LDCU UR7, c[0x0][0x38c] ;  /* 0x00007180ff0777ac */ /* 0x000f220008000800 */
[----:B------:R-:W-:Y:S01]  /*2e70*/  IMAD.MOV.U32 R11, RZ, RZ, 0x1 ;  /* 0x00000001ff0b7424 */ /* 0x000fe200078e00ff */
[----:B------:R-:W-:Y:S01]  /*2e80*/  CS2R R8, SRZ ;  /* 0x0000000000087805 */ /* 0x000fe2000001ff00 */
[----:B------:R-:W-:Y:S01]  /*2e90*/  IMAD.MOV.U32 R10, RZ, RZ, RZ ;  /* 0x000000ffff0a7224 */ /* 0x000fe200078e00ff */
[----:B------:R-:W-:Y:S01]  /*2ea0*/  UMOV UR18, URZ ;  /* 0x000000ff00127c82 */ /* 0x000fe20008000000 */
[----:B------:R-:W-:Y:S01]  /*2eb0*/  UMOV UR17, URZ ;  /* 0x000000ff00117c82 */ /* 0x000fe20008000000 */
[----:B------:R-:W-:Y:S01]  /*2ec0*/  UMOV UR20, 0x0 ;  /* 0x0000000000147882 */ /* 0x000fe20000000000 */
[----:B------:R-:W-:Y:S01]  /*2ed0*/  UMOV UR21, 0x44004a0 ;  /* 0x044004a000157882 */ /* 0x000fe20000000000 */
[----:B--2---:R-:W-:Y:S01]  /*2ee0*/  ULEA UR6, UR6, UR4, 0x18 ;  /* 0x0000000406067291 */ /* 0x004fe2000f8ec0ff */
[----:B------:R-:W2:Y:S03]  /*2ef0*/  LDCU UR4, c[0x0][0x38c] ;  /* 0x00007180ff0477ac */ /* 0x000ea60008000800 */
[----:B------:R-:W-:-:S02]  /*2f00*/  UIADD3 UR11, UPT, UPT, UR6, 0x6400, URZ ;  /* 0x00006400060b7890 */ /* 0x000fc4000fffe0ff */
[----:B----4-:R-:W-:-:S03]  /*2f10*/  UIADD3 UR7, UPT, UPT, UR7, 0x1f, URZ ;  /* 0x0000001f07077890 */ /* 0x010fc6000fffe0ff */
[----:B-1----:R-:W1:Y:S01]  /*2f20*/  LDS R0, [UR6+0x160] ;  /* 0x00016006ff007984 */ /* 0x002e620008000800 */
[----:B------:R-:W-:Y:S02]  /*2f30*/  UIADD3 UR12, UPT, UPT, UR6, 0x9400, URZ ;  /* 0x00009400060c7890 */ /* 0x000fe4000fffe0ff */
[----:B------:R-:W-:Y:S02]  /*2f40*/  USHF.R.S32.HI UR5, URZ, 0x1f, UR7 ;  /* 0x0000001fff057899 */ /* 0x000fe40008011407 */
[----:B------:R-:W-:Y:S02]  /*2f50*/  USHF.R.U32.HI UR11, URZ, 0x4, UR11 ;  /* 0x00000004ff0b7899 */ /* 0x000fe4000801160b */
[----:B------:R-:W-:Y:S02]  /*2f60*/  ULEA.HI UR5, UR5, UR7, URZ, 0x5 ;  /* 0x0000000705057291 */ /* 0x000fe4000f8f28ff */
[----:B------:R-:W-:Y:S02]  /*2f70*/  USHF.R.U32.HI UR12, URZ, 0x4, UR12 ;  /* 0x00000004ff0c7899 */ /* 0x000fe4000801160c */
[----:B------:R-:W-:-:S02]  /*2f80*/  USHF.R.S32.HI UR5, URZ, 0x5, UR5 ;  /* 0x00000005ff057899 */ /* 0x000fc40008011405 */
[----:B------:R-:W-:Y:S02]  /*2f90*/  ULOP3.LUT UR11, UR11, 0x3fff, URZ, 0xc0, !UPT ;  /* 0x00003fff0b0b7892 */ /* 0x000fe4000f8ec0ff */
[----:B------:R-:W-:Y:S02]  /*2fa0*/  UISETP.LT.AND UP0, UPT, UR5, 0x1, UPT ;  /* 0x000000010500788c */ /* 0x000fe4000bf01270 */
[----:B------:R-:W-:Y:S02]  /*2fb0*/  ULOP3.LUT UR12, UR12, 0x3fff, URZ, 0xc0, !UPT ;  /* 0x00003fff0c0c7892 */ /* 0x000fe4000f8ec0ff */
[----:B------:R-:W-:Y:S02]  /*2fc0*/  USEL UR10, UR5, 0x1, !UP0 ;  /* 0x00000001050a7887 */ /* 0x000fe4000c000000 */
[----:B------:R-:W-:Y:S02]  /*2fd0*/  ULOP3.LUT UR11, UR11, 0x10000, URZ, 0xfc, !UPT ;  /* 0x000100000b0b7892 */ /* 0x000fe4000f8efcff */
[----:B------:R-:W-:-:S02]  /*2fe0*/  ULOP3.LUT UR12, UR12, 0x10000, URZ, 0xfc, !UPT ;  /* 0x000100000c0c7892 */ /* 0x000fc4000f8efcff */
[----:B------:R-:W-:Y:S02]  /*2ff0*/  UIADD3 UR10, UPT, UPT, -UR10, URZ, URZ ;  /* 0x000000ff0a0a7290 */ /* 0x000fe4000fffe1ff */
[----:B--2---:R-:W-:Y:S01]  /*3000*/  UISETP.GE.AND UP3, UPT, UR4, 0x1, UPT ;  /* 0x000000010400788c */ /* 0x004fe2000bf66270 */
[----:B-1----:R-:W-:-:S15]  /*3010*/  R2UR UR19, R0 ;  /* 0x00000000001372ca */ /* 0x002fde00000e0000 */
.L_x_61:
[----:B------:R-:W-:Y:S02]  /*3020*/  LEA R0, R10, UR6, 0x3 ;  /* 0x000000060a007c11 */ /* 0x000fe4000f8e18ff */
[----:B------:R-:W-:Y:S02]  /*3030*/  SHF.L.U32 R5, R9, 0x1f, RZ ;  /* 0x0000001f09057819 */ /* 0x000fe400000006ff */
[----:B------:R-:W-:Y:S01]  /*3040*/  PLOP3.LUT P0, PT, PT, PT, UP3, 0x80, 0x8 ;  /* 0x000000000008781c */ /* 0x000fe20003f0f038 */
[----:B------:R-:W-:Y:S01]  /*3050*/  VIADD R3, R0, 0xc0 ;  /* 0x000000c000037836 */ /* 0x000fe20000000000 */
[----:B-1----:R-:W1:Y:S02]  /*3060*/  SYNCS.PHASECHK.TRANS64.TRYWAIT P1, [R0+URZ+0xb0], R5 ;  /* 0x0000b005000075a7 */ /* 0x002e6400080211ff */
[----:B-1--4-:R-:W-:Y:S09]  /*3070*/  @!P1 BRA `(.L_x_55) ;  /* 0x0000006400289947 */ /* 0x012ff20003800000 */
.L_x_146:
[----:B------:R-:W-:Y:S01]  /*3080*/  LEA R4, R10, UR6, 0x4 ;  /* 0x000000060a047c11 */ /* 0x000fe2000f8e20ff */
[----:B------:R-:W-:Y:S01]  /*3090*/  @UP3 ULEA UR4, UR17, UR6, 0x3 ;  /* 0x0000000611043291 */ /* 0x000fe2000f8e18ff */
[----:B------:R-:W-:Y:S01]  /*30a0*/  PLOP3.LUT P2, PT, PT, PT, PT, 0x80, 0x8 ;  /* 0x000000000008781c */ /* 0x000fe20003f4f070 */
[----:B------:R-:W-:Y:S01]  /*30b0*/  ULEA UR9, UR18, UR6, 0x3 ;  /* 0x0000000612097291 */ /* 0x000fe2000f8e18ff */
[----:B------:R-:W-:Y:S02]  /*30c0*/  PRMT R3, RZ, 0x654, R3 ;  /* 0x00000654ff037816 */ /* 0x000fe40000000003 */
[----:B-1----:R-:W1:Y:S01]  /*30d0*/  LDS.128 R4, [R4+0x140] ;  /* 0x0001400004047984 */ /* 0x002e620000000c00 */
[----:B------:R-:W-:Y:S02]  /*30e0*/  @P0 SHF.L.U32 R2, R8, 0x1f, RZ ;  /* 0x0000001f08020819 */ /* 0x000fe400000006ff */
[----:B------:R-:W-:Y:S01]  /*30f0*/  SHF.L.U32 R0, R11, 0x1f, RZ ;  /* 0x0000001f0b007819 */ /* 0x000fe200000006ff */
[----:B------:R-:W-:Y:S01]  /*3100*/  @!PT LDS RZ, [RZ] ;  /* 0x00000000fffff984 */ /* 0x000fe20000000800 */
[----:B------:R-:W-:Y:S01]  /*3110*/  @!PT LDS RZ, [RZ] ;  /* 0x00000000fffff984 */ /* 0x000fe20000000800 */
[----:B------:R-:W-:Y:S01]  /*3120*/  @!PT LDS RZ, [RZ] ;  /* 0x00000000fffff984 */ /* 0x000fe20000000800 */
[----:B------:R-:W-:Y:S01]  /*3130*/  @!PT LDS RZ, [RZ] ;  /* 0x00000000fffff984 */ /* 0x000fe20000000800 */
[----:B------:R2:W-:Y:S06]  /*3140*/  MEMBAR.ALL.CTA ;  /* 0x0000000000007992 */ /* 0x0005ec0000008000 */
[----:B--2---:R-:W2:Y:S02]  /*3150*/  FENCE.VIEW.ASYNC.S ;  /* 0x00000000000073c6 */ /* 0x004ea40000000000 */
[----:B--2---:R2:W-:Y:S01]  /*3160*/  SYNCS.ARRIVE.TRANS64.RED.A1T0 RZ, [R3+URZ], RZ ;  /* 0x000000ff03ff79a7 */ /* 0x0045e200081004ff */
[----:B------:R2:W4:Y:S01]  /*3170*/  @P0 SYNCS.PHASECHK.TRANS64.TRYWAIT P2, [UR4], R2 ;  /* 0x00000002ff0005a7 */ /* 0x0005220008041104 */
[----:B-1----:R-:W-:Y:S01]  /*3180*/  LOP3.LUT P1, RZ, R6, 0x1, RZ, 0xc0, !PT ;  /* 0x0000000106ff7812 */ /* 0x002fe2000782c0ff */
[----:B------:R-:W1:Y:S02]  /*3190*/  SYNCS.PHASECHK.TRANS64.TRYWAIT P0, [UR9+0xf0], R0 ;  /* 0x0000f000ff0075a7 */ /* 0x000e640008001109 */
[----:B-12-4-:R-:W-:Y:S10]  /*31a0*/  @!P0 BRA `(.L_x_56) ;  /* 0x0000006000f08947 */ /* 0x016ff40003800000 */
.L_x_148:
[----:B------:R-:W-:Y:S01]  /*31b0*/  IADD3 R10, PT, PT, R10, 0x1, RZ ;  /* 0x000000010a0a7810 */ /* 0x000fe20007ffe0ff */
[----:B------:R-:W-:Y:S06]  /*31c0*/  BRA.U !UP3, `(.L_x_57) ;  /* 0x000000010ba07547 */ /* 0x000fec000b800000 */
[----:B------:R-:W-:Y:S02]  /*31d0*/  ULEA.HI UR8, UR18, UR18, URZ, 0x1 ;  /* 0x0000001212087291 */ /* 0x000fe4000f8f08ff */
[----:B------:R-:W-:Y:S02]  /*31e0*/  UPLOP3.LUT UP4, UPT, UPT, UPT, UPT, 0x40, 0x4 ;  /* 0x000000000004789c */ /* 0x000fe40003f8e870 */
[----:B------:R-:W-:Y:S02]  /*31f0*/  USHF.L.U32 UR4, UR8, 0x7, URZ ;  /* 0x0000000708047899 */ /* 0x000fe400080006ff */
[----:B------:R-:W-:Y:S02]  /*3200*/  ULOP3.LUT UR8, UR8, 0xffe, URZ, 0xc0, !UPT ;  /* 0x00000ffe08087892 */ /* 0x000fe4000f8ec0ff */
[----:B------:R-:W-:Y:S02]  /*3210*/  ULOP3.LUT UR4, UR4, 0xffffff00, URZ, 0xc0, !UPT ;  /* 0xffffff0004047892 */ /* 0x000fe4000f8ec0ff */
[----:B------:R-:W-:-:S02]  /*3220*/  UIADD3 UR8, UPT, UPT, -UR8, UR18, URZ ;  /* 0x0000001208087290 */ /* 0x000fc4000fffe1ff */
[----:B------:R-:W-:Y:S01]  /*3230*/  UIADD3 UR4, UPT, UPT, UR19, UR4, URZ ;  /* 0x0000000413047290 */ /* 0x000fe2000fffe0ff */
[----:B------:R-:W-:Y:S01]  /*3240*/  UMOV UR16, UR10 ;  /* 0x0000000a00107c82 */ /* 0x000fe20008000000 */
[----:B------:R-:W-:Y:S02]  /*3250*/  UMOV UR15, UR5 ;  /* 0x00000005000f7c82 */ /* 0x000fe40008000000 */
[----:B------:R-:W-:Y:S01]  /*3260*/  ULEA UR8, UR8, UR4, 0x14 ;  /* 0x0000000408087291 */ /* 0x000fe2000f8ea0ff */
[----:B------:R-:W-:-:S11]  /*3270*/  UMOV UR14, UR17 ;  /* 0x00000011000e7c82 */ /* 0x000fd60008000000 */
.L_x_60:
[----:B------:R-:W-:Y:S02]  /*3280*/  UIADD3 UR16, UPT, UPT, UR16, 0x1, URZ ;  /* 0x0000000110107890 */ /* 0x000fe4000fffe0ff */
[----:B--2---:R-:W-:Y:S02]  /*3290*/  ULEA UR7, UR14, UR6, 0x3 ;  /* 0x000000060e077291 */ /* 0x004fe4000f8e18ff */
[----:B------:R-:W-:Y:S01]  /*32a0*/  UISETP.NE.AND UP0, UPT, UR16, URZ, UPT ;  /* 0x000000ff1000728c */ /* 0x000fe2000bf05270 */
[----:B----4-:R-:W-:Y:S10]  /*32b0*/  @P2 BRA `(.L_x_58) ;  /* 0x00000000000c2947 */ /* 0x010ff40003800000 */
[----:B-1----:R-:W-:Y:S04]  /*32c0*/  SHF.L.U32 R3, R8, 0x1f, RZ ;  /* 0x0000001f08037819 */ /* 0x002fe800000006ff */
[----:B------:R-:W1:Y:S02]  /*32d0*/  SYNCS.PHASECHK.TRANS64.TRYWAIT P0, [UR7], R3 ;  /* 0x00000003ff0075a7 */ /* 0x000e640008001107 */
[----:B-1----:R-:W-:Y:S05]  /*32e0*/  @!P0 BRA `(.L_x_59) ;  /* 0x0000006000b88947 */ /* 0x002fea0003800000 */
.L_x_58:
[----:B------:R-:W-:Y:S01]  /*32f0*/  UISETP.NE.AND UP1, UPT, UR15, 0x1, UPT ;  /* 0x000000010f00788c */ /* 0x000fe2000bf25270 */
[----:B------:R-:W-:Y:S01]  /*3300*/  PLOP3.LUT P2, PT, PT, PT, PT, 0x80, 0x8 ;  /* 0x000000000008781c */ /* 0x000fe20003f4f070 */
[----:B------:R-:W-:Y:S02]  /*3310*/  UIADD3 UR17, UPT, UPT, UR14, 0x1, URZ ;  /* 0x000000010e117890 */ /* 0x000fe4000fffe0ff */
[----:B------:R-:W-:Y:S02]  /*3320*/  ULEA UR22, UR14, UR12, 0x9 ;  /* 0x0000000c0e167291 */ /* 0x000fe4000f8e48ff */
[----:B------:R-:W-:Y:S01]  /*3330*/  UISETP.NE.AND UP2, UPT, UR17, 0x6, UPT ;  /* 0x000000061100788c */ /* 0x000fe2000bf45270 */
[----:B------:R-:W-:Y:S01]  /*3340*/  PLOP3.LUT P0, PT, PT, PT, UP1, 0x80, 0x8 ;  /* 0x000000000008781c */ /* 0x000fe20003f0f018 */
[----:B------:R-:W-:Y:S02]  /*3350*/  ULEA UR24, UR14, UR11, 0x7 ;  /* 0x0000000b0e187291 */ /* 0x000fe4000f8e38ff */
[----:B------:R-:W-:Y:S02]  /*3360*/  USEL UR13, URZ, 0x1, UP2 ;  /* 0x00000001ff0d7887 */ /* 0x000fe40009000000 */
[----:B------:R-:W-:Y:S02]  /*3370*/  USEL UR17, UR17, URZ, UP2 ;  /* 0x000000ff11117287 */ /* 0x000fe40009000000 */
[----:B------:R-:W-:Y:S02]  /*3380*/  UIADD3 UR7, UPT, UPT, UR7, 0x30, URZ ;  /* 0x0000003007077890 */ /* 0x000fe4000fffe0ff */
[----:B------:R-:W-:Y:S01]  /*3390*/  @UP1 ULEA UR4, UR17, UR6, 0x3 ;  /* 0x0000000611041291 */ /* 0x000fe2000f8e18ff */
[----:B------:R-:W-:Y:S01]  /*33a0*/  LOP3.LUT R8, R8, UR13, RZ, 0x3c, !PT ;  /* 0x0000000d08087c12 */ /* 0x000fe2000f8e3cff */
[----:B------:R-:W-:Y:S01]  /*33b0*/  UMOV UR23, 0xc0004010 ;  /* 0xc000401000177882 */ /* 0x000fe20000000000 */
[----:B------:R-:W-:Y:S01]  /*33c0*/  UMOV UR25, 0xc0004010 ;  /* 0xc000401000197882 */ /* 0x000fe20000000000 */
[----:B------:R-:W-:Y:S01]  /*33d0*/  UIADD3 UR15, UPT, UPT, UR15, -0x1, URZ ;  /* 0xffffffff0f0f7890 */ /* 0x000fe2000fffe0ff */
[----:B-1----:R-:W-:Y:S01]  /*33e0*/  @P0 SHF.L.U32 R0, R8, 0x1f, RZ ;  /* 0x0000001f08000819 */ /* 0x002fe200000006ff */
[----:B------:R-:W-:Y:S03]  /*33f0*/  UMOV UR14, UR17 ;  /* 0x00000011000e7c82 */ /* 0x000fe60008000000 */
[----:B------:R2:W4:Y:S01]  /*3400*/  @P0 SYNCS.PHASECHK.TRANS64.TRYWAIT P2, [UR4], R0 ;  /* 0x00000000ff0005a7 */ /* 0x0005220008041104 */
[----:B------:R2:W-:Y:S01]  /*3410*/  UTCIMMA gdesc[UR24], gdesc[UR22], tmem[UR8], tmem[UR20], idesc[UR21], UP4 ;  /* 0x00ff1416180075ea */ /* 0x0005e2000a000108 */
[----:B------:R-:W-:Y:S01]  /*3420*/  UPLOP3.LUT UP4, UPT, UPT, UPT, UPT, 0x80, 0x8 ;  /* 0x000000000008789c */ /* 0x000fe20003f8f070 */
[----:B------:R2:W-:Y:S01]  /*3430*/  UTCBAR [UR7], URZ ;  /* 0x000000ff070073e9 */ /* 0x0005e200080000ff */
[----:B------:R-:W-:Y:S09]  /*3440*/  BRA.U UP0, `(.L_x_60) ;  /* 0xfffffffd008c7547 */ /* 0x000ff2000b83ffff */
.L_x_57:
[----:B------:R-:W-:Y:S01]  /*3450*/  UIADD3 UR18, UPT, UPT, UR18, 0x1, URZ ;  /* 0x0000000112127890 */ /* 0x000fe2000fffe0ff */
[C---:B------:R-:W-:Y:S01]  /*3460*/  ISETP.NE.AND P0, PT, R10.reuse, 0x2, PT ;  /* 0x000000020a00780c */ /* 0x040fe20003f05270 */
[----:B------:R-:W-:Y:S02]  /*3470*/  UIADD3 UR9, UPT, UPT, UR9, 0xd0, URZ ;  /* 0x000000d009097890 */ /* 0x000fe4000fffe0ff */
[----:B------:R-:W-:Y:S01]  /*3480*/  UISETP.NE.AND UP0, UPT, UR18, 0x4, UPT ;  /* 0x000000041200788c */ /* 0x000fe2000bf05270 */
[----:B-12---:R-:W-:Y:S02]  /*3490*/  SEL R0, RZ, 0x1, P0 ;  /* 0x00000001ff007807 */ /* 0x006fe40000000000 */
[----:B------:R-:W-:Y:S01]  /*34a0*/  SEL R10, R10, RZ, P0 ;  /* 0x000000ff0a0a7207 */ /* 0x000fe20000000000 */
[----:B------:R-:W-:Y:S01]  /*34b0*/  USEL UR4, URZ, 0x1, UP0 ;  /* 0x00000001ff047887 */ /* 0x000fe20008000000 */
[----:B------:R-:W-:Y:S01]  /*34c0*/  LOP3.LUT R9, R9, R0, RZ, 0x3c, !PT ;  /* 0x0000000009097212 */ /* 0x000fe200078e3cff */
[----:B------:R-:W-:Y:S01]  /*34d0*/  USEL UR18, UR18, URZ, UP0 ;  /* 0x000000ff12127287 */ /* 0x000fe20008000000 */
[----:B------:R1:W-:Y:S03]  /*34e0*/  UTCBAR [UR9], URZ ;  /* 0x000000ff090073e9 */ /* 0x0003e600080000ff */
[----:B------:R-:W-:Y:S01]  /*34f0*/  LOP3.LUT R11, R11, UR4, RZ, 0x3c, !PT ;  /* 0x000000040b0b7c12 */ /* 0x000fe2000f8e3cff */
[----:B------:R-:W-:Y:S07]  /*3500*/  @P1 BRA `(.L_x_61) ;  /* 0xfffffff800c41947 */ /* 0x000fee000383ffff */
[----:B------:R-:W2:Y:S01]  /*3510*/  S2UR UR4, SR_CgaCtaId ;  /* 0x00000000000479c3 */ /* 0x000ea20000008800 */
[----:B------:R-:W-:Y:S01]  /*3520*/  ELECT P0, URZ, PT ;  /* 0x0000000000ff782f */ /* 0x000fe20003800000 */
[----:B------:R-:W-:Y:S01]  /*3530*/  IMAD.MOV.U32 R0, RZ, RZ, 0x1 ;  /* 0x00000001ff007424 */ /* 0x000fe200078e00ff */
[----:B------:R-:W-:Y:S01]  /*3540*/  UIADD3 UR6, UPT, UPT, UR6, 0xf0, URZ ;  /* 0x000000f006067890 */ /* 0x000fe2000fffe0ff */
[----:B------:R-:W-:Y:S01]  /*3550*/  SHF.L.U32 R3, R11, 0x1f, RZ ;  /* 0x0000001f0b037819 */ /* 0x000fe200000006ff */
[----:B------:R-:W-:-:S03]  /*3560*/  UMOV UR5, 0x40 ;  /* 0x0000004000057882 */ /* 0x000fc60000000000 */
[----:B------:R-:W-:Y:S01]  /*3570*/  UVIRTCOUNT.DEALLOC.SMPOOL 0x80 ;  /* 0x000000800000784c */ /* 0x000fe20000000000 */
[----:B--2---:R-:W-:Y:S02]  /*3580*/  ULEA UR4, UR4, UR5, 0x18 ;  /* 0x0000000504047291 */ /* 0x004fe4000f8ec0ff */
[----:B------:R-:W-:-:S07]  /*3590*/  ULEA UR5, UR18, UR6, 0x3 ;  /* 0x0000000612057291 */ /* 0x000fce000f8e18ff */
[----:B------:R2:W-:Y:S02]  /*35a0*/  @P0 STS.U8 [UR4+0x1c], R0 ;  /* 0x00001c00ff000988 */ /* 0x0005e40008000004 */
[----:B------:R-:W3:Y:S02]  /*35b0*/  SYNCS.PHASECHK.TRANS64.TRYWAIT P0, [UR5], R3 ;  /* 0x00000003ff0075a7 */ /* 0x000ee40008001105 */
[----:B--23--:R-:W-:Y:S05]  /*35c0*/  @!P0 BRA `(.L_x_62) ;  /* 0x0000006000188947 */ /* 0x00cfea0003800000 */
.L_x_151:
[----:B------:R-:W-:-:S04]  /*35d0*/  UIADD3 UR7, UPT, UPT, UR18, 0x1, URZ ;  /* 0x0000000112077890 */ /* 0x000fc8000fffe0ff */
[----:B------:R-:W-:-:S04]  /*35e0*/  UISETP.NE.AND UP0, UPT, UR7, 0x4, UPT ;  /* 0x000000040700788c */ /* 0x000fc8000bf05270 */
[----:B------:R-:W-:Y:S02]  /*35f0*/  USEL UR8, URZ, 0x1, UP0 ;  /* 0x00000001ff087887 */ /* 0x000fe40008000000 */
[----:B------:R-:W-:-:S04]  /*3600*/  USEL UR7, UR7, URZ, UP0 ;  /* 0x000000ff07077287 */ /* 0x000fc80008000000 */
[----:B------:R-:W-:Y:S01]  /*3610*/  ULEA UR5, UR7, UR6, 0x3 ;  /* 0x0000000607057291 */ /* 0x000fe2000f8e18ff */
[----:B------:R-:W-:-:S04]  /*3620*/  LOP3.LUT R2, R11, UR8, RZ, 0x3c, !PT ;  /* 0x000000080b027c12 */ /* 0x000fc8000f8e3cff */
[----:B--2---:R-:W-:-:S04]  /*3630*/  SHF.L.U32 R3, R2, 0x1f, RZ ;  /* 0x0000001f02037819 */ /* 0x004fc800000006ff */
[----:B------:R-:W2:Y:S02]  /*3640*/  SYNCS.PHASECHK.TRANS64.TRYWAIT P0, [UR5], R3 ;  /* 0x00000003ff0075a7 */ /* 0x000ea40008001105 */
[----:B--2---:R-:W-:Y:S05]  /*3650*/  @!P0 BRA `(.L_x_63) ;  /* 0x00000060000c8947 */ /* 0x004fea0003800000 */
.L_x_153:
        /* <DEDUP_REMOVED lines=9> */
.L_x_155:
[----:B------:R-:W-:-:S04]  /*36f0*/  UIADD3 UR7, UPT, UPT, UR7, 0x1, URZ ;  /* 0x0000000107077890 */ /* 0x000fc8000fffe0ff */
[----:B------:R-:W-:-:S04]  /*3700*/  UISETP.NE.AND UP0, UPT, UR7, 0x4, UPT ;  /* 0x000000040700788c */ /* 0x000fc8000bf05270 */
[----:B------:R-:W-:Y:S02]  /*3710*/  USEL UR5, URZ, 0x1, UP0 ;  /* 0x00000001ff057887 */ /* 0x000fe40008000000 */
[----:B------:R-:W-:-:S04]  /*3720*/  USEL UR7, UR7, URZ, UP0 ;  /* 0x000000ff07077287 */ /* 0x000fc80008000000 */
[----:B------:R-:W-:Y:S01]  /*3730*/  ULEA UR7, UR7, UR6, 0x3 ;  /* 0x0000000607077291 */ /* 0x000fe2000f8e18ff */
[----:B--2---:R-:W-:-:S04]  /*3740*/  LOP3.LUT R3, R2, UR5, RZ, 0x3c, !PT ;  /* 0x0000000502037c12 */ /* 0x004fc8000f8e3cff */
[----:B------:R-:W-:-:S04]  /*3750*/  SHF.L.U32 R3, R3, 0x1f, RZ ;  /* 0x0000001f03037819 */ /* 0x000fc800000006ff */
[----:B------:R-:W2:Y:S02]  /*3760*/  SYNCS.PHASECHK.TRANS64.TRYWAIT P0, [UR7], R3 ;  /* 0x00000003ff0075a7 */ /* 0x000ea40008001107 */
[----:B--2---:R-:W-:Y:S05]  /*3770*/  @!P0 BRA `(.L_x_65) ;  /* 0x0000005c00f48947 */ /* 0x004fea0003800000 */
.L_x_157:
[----:B------:R-:W-:Y:S01]  /*3780*/  NOP ;  /* 0x0000000000007918 */ /* 0x000fe20000000000 */
[----:B--2---:R-:W2:Y:S01]  /*3790*/  LDS R0, [UR4+0x14] ;  /* 0x00001404ff007984 */ /* 0x004ea20008000800 */
[----:B------:R-:W-:Y:S01]  /*37a0*/  ULOP3.LUT UR6, UR19, 0xffff, URZ, 0xc0, !UPT ;  /* 0x0000ffff13067892 */ /* 0x000fe2000f8ec0ff */
[----:B------:R-:W-:Y:S01]  /*37b0*/  UMOV UR8, 0xffff ;  /* 0x0000ffff00087882 */ /* 0x000fe20000000000 */
[----:B------:R-:W-:Y:S02]  /*37c0*/  UMOV UR5, 0x1 ;  /* 0x0000000100057882 */ /* 0x000fe40000000000 */
[----:B------:R-:W-:-:S04]  /*37d0*/  USHF.R.U32.HI UR6, URZ, 0x5, UR6 ;  /* 0x00000005ff067899 */ /* 0x000fc80008011606 */
[----:B------:R-:W-:Y:S02]  /*37e0*/  USHF.L.U32 UR8, UR8, UR6, URZ ;  /* 0x0000000608087299 */ /* 0x000fe400080006ff */
[----:B------:R-:W-:-:S04]  /*37f0*/  USHF.L.U32 UR5, UR5, UR6, URZ ;  /* 0x0000000605057299 */ /* 0x000fc800080006ff */
[----:B--2---:R-:W-:-:S04]  /*3800*/  LOP3.LUT R0, R0, UR8, RZ, 0xc0, !PT ;  /* 0x0000000800007c12 */ /* 0x004fc8000f8ec0ff */
[----:B------:R-:W-:-:S13]  /*3810*/  ISETP.NE.AND P0, PT, R0, UR8, PT ;  /* 0x0000000800007c0c */ /* 0x000fda000bf05270 */
[----:B------:R-:W-:Y:S05]  /*3820*/  @P0 BRA `(.L_x_66) ;  /* 0x0000000000580947 */ /* 0x000fea0003800000 */
[----:B------:R-:W2:Y:S02]  /*3830*/  LDS R0, [UR4+0x18] ;  /* 0x00001804ff007984 */ /* 0x000ea40008000800 */
[----:B--2---:R-:W-:-:S04]  /*3840*/  LOP3.LUT R0, R0, UR5, RZ, 0xc0, !PT ;  /* 0x0000000500007c12 */ /* 0x004fc8000f8ec0ff */
[----:B------:R-:W-:-:S13]  /*3850*/  ISETP.NE.AND P0, PT, R0, UR5, PT ;  /* 0x0000000500007c0c */ /* 0x000fda000bf05270 */
[----:B------:R-:W-:Y:S05]  /*3860*/  @P0 BRA `(.L_x_67) ;  /* 0x00000000003c0947 */ /* 0x000fea0003800000 */
[----:B------:R-:W2:Y:S01]  /*3870*/  S2R R2, SR_LANEID ;  /* 0x0000000000027919 */ /* 0x000ea20000000000 */
[----:B------:R-:W-:Y:S01]  /*3880*/  ULOP3.LUT UR8, URZ, UR8, URZ, 0x33, !UPT ;  /* 0x00000008ff087292 */ /* 0x000fe2000f8e33ff */
[----:B------:R-:W-:Y:S01]  /*3890*/  LOP3.LUT R4, RZ, UR5, RZ, 0x33, !PT ;  /* 0x00000005ff047c12 */ /* 0x000fe2000f8e33ff */
[----:B------:R-:W-:Y:S02]  /*38a0*/  VOTEU.ANY UR7, UPT, PT ;  /* 0x0000000000077886 */ /* 0x000fe400038e0100 */
[----:B------:R-:W-:Y:S01]  /*38b0*/  UFLO.U32 UR7, UR7 ;  /* 0x00000007000772bd */ /* 0x000fe200080e0000 */
[----:B------:R-:W3:Y:S01]  /*38c0*/  REDUX UR5, R4 ;  /* 0x00000000040573c4 */ /* 0x000ee20000000000 */
[----:B------:R-:W-:-:S06]  /*38d0*/  IMAD.U32 R0, RZ, RZ, UR8 ;  /* 0x00000008ff007e24 */ /* 0x000fcc000f8e00ff */
[----:B------:R1:W-:Y:S01]  /*38e0*/  UTCATOMSWS.AND URZ, UR8 ;  /* 0x0000000800ff79e3 */ /* 0x0003e20008000000 */
[----:B------:R-:W4:Y:S01]  /*38f0*/  REDUX UR6, R0 ;  /* 0x00000000000673c4 */ /* 0x000f220000000000 */
[----:B--2---:R-:W-:Y:S01]  /*3900*/  ISETP.EQ.U32.AND P0, PT, R2, UR7, PT ;  /* 0x0000000702007c0c */ /* 0x004fe2000bf02070 */
[----:B---3--:R-:W-:Y:S01]  /*3910*/  IMAD.U32 R2, RZ, RZ, UR5 ;  /* 0x00000005ff027e24 */ /* 0x008fe2000f8e00ff */
[----:B----4-:R-:W-:-:S11]  /*3920*/  MOV R3, UR6 ;  /* 0x0000000600037c02 */ /* 0x010fd60008000f00 */
[----:B------:R1:W-:Y:S04]  /*3930*/  @P0 ATOMS.AND RZ, [UR4+0x14], R3 ;  /* 0x00001403ffff098c */ /* 0x0003e8000a800004 */
[----:B------:R1:W-:Y:S01]  /*3940*/  @P0 ATOMS.AND RZ, [UR4+0x18], R2 ;  /* 0x00001802ffff098c */ /* 0x0003e2000a800004 */
[----:B------:R-:W-:Y:S05]  /*3950*/  BRA `(.L_x_68) ;  /* 0x0000000000147947 */ /* 0x000fea0003800000 */
.L_x_67:
[----:B------:R-:W-:Y:S02]  /*3960*/  MOV R2, 0x3980 ;  /* 0x0000398000027802 */ /* 0x000fe40000000f00 */
[----:B-1--45:R-:W-:Y:S05]  /*3970*/  CALL.REL.NOINC `($__internal_0_$__cuda_sm10x_tcgen05_guardrail_trap_col_being_dealloced_not_returned_by_alloc) ;  /* 0x0000006000d87944 */ /* 0x032fea0003c00000 */
[----:B------:R-:W-:Y:S05]  /*3980*/  BRA `(.L_x_68) ;  /* 0x0000000000087947 */ /* 0x000fea0003800000 */
.L_x_66:
[----:B------:R-:W-:Y:S02]  /*3990*/  MOV R2, 0x39b0 ;  /* 0x000039b000027802 */ /* 0x000fe40000000f00 */
[----:B-1--45:R-:W-:Y:S05]  /*39a0*/  CALL.REL.NOINC `($__internal_2_$__cuda_sm10x_tcgen05_guardrail_trap_unallocated_columns_being_dealloced) ;  /* 0x0000006000e47944 */ /* 0x032fea0003c00000 */
.L_x_68:
[----:B------:R-:W-:Y:S01]  /*39b0*/  NOP ;  /* 0x0000000000007918 */ /* 0x000fe20000000000 */
[----:B-1----:R-:W-:Y:S05]  /*39c0*/  EXIT ;  /* 0x000000000000794d */ /* 0x002fea0003800000 */
.L_x_50:
[----:B------:R-:W-:-:S09]  /*39d0*/  UISETP.NE.OR UP2, UPT, UR8, 0x3, !UP2 ;  /* 0x000000030800788c */ /* 0x000fd2000d745670 */
[----:B------:R-:W-:Y:S05]  /*39e0*/  BRA.U UP2, `(.L_x_69) ;  /* 0x0000001102147547 */ /* 0x000fea000b800000 */
[----:B------:R-:W1:Y:S01]  /*39f0*/  LDC R0, c[0x0][0xb30] ;  /* 0x0002cc00ff007b82 */ /* 0x000e620000000800 */
[----:B------:R-:W2:Y:S01]  /*3a00*/  LDCU.64 UR8, c[0x0][0x888] ;  /* 0x00011100ff0877ac */ /* 0x000ea20008000a00 */
[----:B------:R-:W-:Y:S02]  /*3a10*/  HFMA2 R29, -RZ, RZ, 0, 0 ;  /* 0x00000000ff1d7431 */ /* 0x000fe400000001ff */
[----:B------:R-:W-:Y:S01]  /*3a20*/  IMAD.MOV.U32 R31, RZ, RZ, 0x1 ;  /* 0x00000001ff1f7424 */ /* 0x000fe200078e00ff */
[----:B------:R-:W-:Y:S01]  /*3a30*/  MOV R23, 0x1000 ;  /* 0x0000100000177802 */ /* 0x000fe20000000f00 */
[----:B------:R-:W4:Y:S01]  /*3a40*/  LDCU.64 UR4, c[0x0][0x890] ;  /* 0x00011200ff0477ac */ /* 0x000f220008000a00 */
[----:B------:R-:W-:Y:S01]  /*3a50*/  IMAD.MOV.U32 R30, RZ, RZ, RZ ;  /* 0x000000ffff1e7224 */ /* 0x000fe200078e00ff */
[----:B------:R-:W3:Y:S01]  /*3a60*/  LDC R19, c[0x0][0x370] ;  /* 0x0000dc00ff137b82 */ /* 0x000ee20000000800 */
[----:B------:R-:W-:Y:S01]  /*3a70*/  UMOV UR7, 0x400 ;  /* 0x0000040000077882 */ /* 0x000fe20000000000 */
[----:B------:R-:W-:-:S02]  /*3a80*/  UPLOP3.LUT UP1, UPT, UPT, UPT, UPT, 0x40, 0x4 ;  /* 0x000000000004789c */ /* 0x000fc40003f2e870 */
[----:B------:R-:W-:-:S04]  /*3a90*/  ULEA UR7, UR37, UR7, 0x18 ;  /* 0x0000000725077291 */ /* 0x000fc8000f8ec0ff */
[----:B------:R-:W3:Y:S01]  /*3aa0*/  LDC R2, c[0x0][0xb0c] ;  /* 0x0002c300ff027b82 */ /* 0x000ee20000000800 */
[----:B------:R-:W-:Y:S02]  /*3ab0*/  UIADD3 UR13, UPT, UPT, UR7, 0x78, URZ ;  /* 0x00000078070d7890 */ /* 0x000fe4000fffe0ff */
[----:B--2---:R-:W-:Y:S02]  /*3ac0*/  UISETP.NE.U32.AND UP2, UPT, UR8, URZ, UPT ;  /* 0x000000ff0800728c */ /* 0x004fe4000bf45070 */
[----:B------:R-:W-:Y:S02]  /*3ad0*/  UIADD3 UR33, UPT, UPT, UR7, 0x60, URZ ;  /* 0x0000006007217890 */ /* 0x000fe4000fffe0ff */
[----:B----4-:R-:W-:Y:S01]  /*3ae0*/  UISETP.NE.U32.AND UP3, UPT, UR4, URZ, UPT ;  /* 0x000000ff0400728c */ /* 0x010fe2000bf65070 */
[----:B------:R-:W2:Y:S01]  /*3af0*/  LDC R18, c[0x0][0xb20] ;  /* 0x0002c800ff127b82 */ /* 0x000ea20000000800 */
[----:B-1----:R-:W-:Y:S01]  /*3b00*/  ISETP.NE.AND P1, PT, R0, 0x1, PT ;  /* 0x000000010000780c */ /* 0x002fe20003f25270 */
[----:B------:R-:W-:-:S02]  /*3b10*/  UISETP.NE.AND.EX UP2, UPT, UR9, URZ, UPT, UP2 ;  /* 0x000000ff0900728c */ /* 0x000fc4000bf45320 */
[----:B------:R-:W-:Y:S02]  /*3b20*/  UIADD3 UR25, UPT, UPT, UR7, 0x68, URZ ;  /* 0x0000006807197890 */ /* 0x000fe4000fffe0ff */
[----:B------:R-:W-:Y:S02]  /*3b30*/  UIADD3 UR17, UPT, UPT, UR7, 0x70, URZ ;  /* 0x0000007007117890 */ /* 0x000fe4000fffe0ff */
[----:B------:R-:W1:Y:S01]  /*3b40*/  LDC.64 R32, c[0x0][0x348] ;  /* 0x0000d200ff207b82 */ /* 0x000e620000000a00 */
[----:B------:R-:W-:Y:S02]  /*3b50*/  UPRMT UR13, UR37, 0x654, UR13 ;  /* 0x00000654250d7896 */ /* 0x000fe4000800000d */
[----:B------:R-:W-:-:S05]  /*3b60*/  UISETP.NE.AND.EX UP3, UPT, UR5, URZ, UPT, UP3 ;  /* 0x000000ff0500728c */ /* 0x000fca000bf65330 */
[----:B------:R-:W4:Y:S08]  /*3b70*/  LDC.64 R16, c[0x0][0xb10] ;  /* 0x0002c400ff107b82 */ /* 0x000f300000000a00 */
[----:B------:R-:W1:Y:S08]  /*3b80*/  LDC.64 R6, c[0x0][0xb18] ;  /* 0x0002c600ff067b82 */ /* 0x000e700000000a00 */
[----:B------:R-:W1:Y:S08]  /*3b90*/  LDC.64 R4, c[0x0][0xb28] ;  /* 0x0002ca00ff047b82 */ /* 0x000e700000000a00 */
[----:B--23--:R-:W1:Y:S02]  /*3ba0*/  LDC R22, c[0x0][0x374] ;  /* 0x0000dd00ff167b82 */ /* 0x00ce640000000800 */
.L_x_80:
[C---:B------:R-:W-:Y:S02]  /*3bb0*/  LEA R0, R30.reuse, UR7, 0x3 ;  /* 0x000000071e007c11 */ /* 0x040fe4000f8e18ff */
[----:B------:R-:W-:Y:S02]  /*3bc0*/  SHF.L.U32 R3, R29, 0x1f, RZ ;  /* 0x0000001f1d037819 */ /* 0x000fe400000006ff */
[----:B------:R-:W-:Y:S02]  /*3bd0*/  LEA R24, R30, UR7, 0x4 ;  /* 0x000000071e187c11 */ /* 0x000fe4000f8e20ff */
[----:B--2---:R-:W2:Y:S02]  /*3be0*/  SYNCS.PHASECHK.TRANS64.TRYWAIT P0, [R0+URZ+0xb0], R3 ;  /* 0x0000b003000075a7 */ /* 0x004ea400080011ff */
[----:B--2---:R-:W-:Y:S05]  /*3bf0*/  @!P0 BRA `(.L_x_70) ;  /* 0x0000005800ec8947 */ /* 0x004fea0003800000 */
.L_x_158:
[----:B------:R-:W-:Y:S01]  /*3c00*/  ISETP.GE.AND P0, PT, R40, 0x1, PT ;  /* 0x000000012800780c */ /* 0x000fe20003f06270 */
[----:B------:R-:W3:Y:S01]  /*3c10*/  LDS.128 R24, [R24+0x140] ;  /* 0x0001400018187984 */ /* 0x000ee20000000c00 */
[----:B--2---:R-:W-:Y:S01]  /*3c20*/  VIADD R0, R0, 0xc0 ;  /* 0x000000c000007836 */ /* 0x004fe20000000000 */
[----:B------:R-:W-:Y:S01]  /*3c30*/  @!PT LDS RZ, [RZ] ;  /* 0x00000000fffff984 */ /* 0x000fe20000000800 */
[----:B------:R-:W-:Y:S01]  /*3c40*/  @!PT LDS RZ, [RZ] ;  /* 0x00000000fffff984 */ /* 0x000fe20000000800 */
[----:B------:R-:W-:Y:S01]  /*3c50*/  @!PT LDS RZ, [RZ] ;  /* 0x00000000fffff984 */ /* 0x000fe20000000800 */
[----:B------:R-:W-:Y:S01]  /*3c60*/  @!PT LDS RZ, [RZ] ;  /* 0x00000000fffff984 */ /* 0x000fe20000000800 */
[----:B------:R2:W-:Y:S06]  /*3c70*/  MEMBAR.ALL.CTA ;  /* 0x0000000000007992 */ /* 0x0005ec0000008000 */
[----:B--2---:R-:W2:Y:S01]  /*3c80*/  FENCE.VIEW.ASYNC.S ;  /* 0x00000000000073c6 */ /* 0x004ea20000000000 */
[----:B------:R-:W-:Y:S04]  /*3c90*/  PRMT R0, RZ, 0x654, R0 ;  /* 0x00000654ff007816 */ /* 0x000fe80000000000 */
[----:B--2---:R2:W-:Y:S01]  /*3ca0*/  SYNCS.ARRIVE.TRANS64.RED.A1T0 RZ, [R0+URZ], RZ ;  /* 0x000000ff00ff79a7 */ /* 0x0045e200081004ff */
[----:B---3--:R-:W-:Y:S11]  /*3cb0*/  LOP3.LUT P3, RZ, R26, 0x1, RZ, 0xc0, !PT ;  /* 0x000000011aff7812 */ /* 0x008ff6000786c0ff */
[----:B------:R-:W-:Y:S02]  /*3cc0*/  @!UPT UIADD3 URZ, UPT, UPT, URZ, URZ, URZ ;  /* 0x000000fffffff290 */ /* 0x000fe4000fffe0ff */
[----:B------:R-:W-:Y:S02]  /*3cd0*/  @P3 MOV R13, R24 ;  /* 0x00000018000d3202 */ /* 0x000fe40000000f00 */
[----:B------:R-:W-:Y:S01]  /*3ce0*/  @P3 LOP3.LUT R8, R25, 0xffff, RZ, 0xc0, !PT ;  /* 0x0000ffff19083812 */ /* 0x000fe200078ec0ff */
[----:B--2---:R-:W-:Y:S06]  /*3cf0*/  @!P0 BRA `(.L_x_71) ;  /* 0x0000000000a48947 */ /* 0x004fec0003800000 */
[----:B-1----:R-:W-:Y:S01]  /*3d00*/  IMAD.HI.U32 R35, R22, R7, RZ ;  /* 0x0000000716237227 */ /* 0x002fe200078e00ff */
[----:B------:R-:W-:Y:S02]  /*3d10*/  ISETP.NE.AND P0, PT, R6, 0x1, PT ;  /* 0x000000010600780c */ /* 0x000fe40003f05270 */
[----:B------:R-:W-:Y:S01]  /*3d20*/  ISETP.NE.AND P2, PT, R40, 0x1, PT ;  /* 0x000000012800780c */ /* 0x000fe20003f45270 */
[----:B----4-:R-:W-:Y:S01]  /*3d30*/  IMAD.HI.U32 R34, R19, R16, RZ ;  /* 0x0000001013227227 */ /* 0x010fe200078e00ff */
[----:B------:R-:W-:Y:S02]  /*3d40*/  SHF.R.U32.HI R35, RZ, R18, R35 ;  /* 0x00000012ff237219 */ /* 0x000fe40000011623 */
[----:B------:R-:W-:Y:S01]  /*3d50*/  ISETP.NE.AND P4, PT, R2, 0x1, PT ;  /* 0x000000010200780c */ /* 0x000fe20003f85270 */
[----:B------:R-:W-:Y:S01]  /*3d60*/  IMAD.HI.U32 R36, R13, R16, RZ ;  /* 0x000000100d247227 */ /* 0x000fe200078e00ff */
[----:B------:R-:W-:Y:S02]  /*3d70*/  SHF.R.U32.HI R34, RZ, R17, R34 ;  /* 0x00000011ff227219 */ /* 0x000fe40000011622 */
[----:B------:R-:W-:Y:S01]  /*3d80*/  SEL R3, R22, R35, !P0 ;  /* 0x0000002316037207 */ /* 0x000fe20004000000 */
[C---:B------:R-:W-:Y:S01]  /*3d90*/  IMAD.HI.U32 R35, R8.reuse, R7, RZ ;  /* 0x0000000708237227 */ /* 0x040fe200078e00ff */
[----:B------:R-:W-:Y:S02]  /*3da0*/  SEL R11, R19, R34, !P4 ;  /* 0x00000022130b7207 */ /* 0x000fe40006000000 */
[----:B------:R-:W-:Y:S01]  /*3db0*/  SHF.R.U32.HI R36, RZ, R17, R36 ;  /* 0x00000011ff247219 */ /* 0x000fe20000011624 */
[----:B------:R-:W-:Y:S01]  /*3dc0*/  IMAD.HI.U32 R38, R3, R4, RZ ;  /* 0x0000000403267227 */ /* 0x000fe200078e00ff */
[----:B------:R-:W-:Y:S03]  /*3dd0*/  SHF.R.U32.HI R35, RZ, R18, R35 ;  /* 0x00000012ff237219 */ /* 0x000fe60000011623 */
[----:B------:R-:W-:Y:S01]  /*3de0*/  IMAD.HI.U32 R34, R11, R4, RZ ;  /* 0x000000040b227227 */ /* 0x000fe200078e00ff */
[----:B------:R-:W-:Y:S02]  /*3df0*/  @P2 SHF.R.U32.HI R3, RZ, R5, R38 ;  /* 0x00000005ff032219 */ /* 0x000fe40000011626 */
[----:B------:R-:W-:Y:S02]  /*3e00*/  SEL R9, R8, R35, !P0 ;  /* 0x0000002308097207 */ /* 0x000fe40004000000 */
[----:B------:R-:W-:Y:S01]  /*3e10*/  @P2 SHF.R.U32.HI R11, RZ, R5, R34 ;  /* 0x00000005ff0b2219 */ /* 0x000fe20000011622 */
[C---:B------:R-:W-:Y:S01]  /*3e20*/  IMAD R10, R40.reuse, R3, RZ ;  /* 0x00000003280a7224 */ /* 0x040fe200078e02ff */
[----:B------:R-:W-:Y:S01]  /*3e30*/  SEL R3, R13, R36, !P4 ;  /* 0x000000240d037207 */ /* 0x000fe20006000000 */
[C---:B------:R-:W-:Y:S03]  /*3e40*/  IMAD.HI.U32 R14, R9.reuse, R4, RZ ;  /* 0x00000004090e7227 */ /* 0x040fe600078e00ff */
[----:B------:R-:W-:Y:S01]  /*3e50*/  ISETP.GE.AND P0, PT, R9, R10, PT ;  /* 0x0000000a0900720c */ /* 0x000fe20003f06270 */
[C---:B------:R-:W-:Y:S01]  /*3e60*/  IMAD R12, R40.reuse, R11, RZ ;  /* 0x0000000b280c7224 */ /* 0x040fe200078e02ff */
[-C--:B------:R-:W-:Y:S04]  /*3e70*/  SHF.R.U32.HI R14, RZ, R5.reuse, R14 ;  /* 0x00000005ff0e7219 */ /* 0x080fe8000001160e */
[----:B------:R-:W-:Y:S02]  /*3e80*/  ISETP.GE.OR P0, PT, R3, R12, P0 ;  /* 0x0000000c0300720c */ /* 0x000fe40000706670 */
[----:B------:R-:W-:Y:S05]  /*3e90*/  SEL R15, R9, R14, !P2 ;  /* 0x0000000e090f7207 */ /* 0x000fea0005000000 */
[----:B------:R-:W-:Y:S04]  /*3ea0*/  IMAD.MOV R14, RZ, RZ, -R15 ;  /* 0x000000ffff0e7224 */ /* 0x000fe800078e0a0f */
[----:B------:R-:W-:Y:S02]  /*3eb0*/  IMAD R14, R40, R14, R9 ;  /* 0x0000000e280e7224 */ /* 0x000fe400078e0209 */
[C---:B------:R-:W-:Y:S05]  /*3ec0*/  @!P0 IMAD.HI.U32 R10, R3.reuse, R4, RZ ;  /* 0x00000004030a8227 */ /* 0x040fea00078e00ff */
[----:B------:R-:W-:Y:S04]  /*3ed0*/  @!P0 SHF.R.U32.HI R10, RZ, R5, R10 ;  /* 0x00000005ff0a8219 */ /* 0x000fe8000001160a */
[----:B------:R-:W-:Y:S01]  /*3ee0*/  @!P0 SEL R0, R3, R10, !P2 ;  /* 0x0000000a03008207 */ /* 0x000fe20005000000 */
[----:B------:R-:W-:Y:S03]  /*3ef0*/  IMAD.MOV R10, RZ, RZ, -R3 ;  /* 0x000000ffff0a7224 */ /* 0x000fe600078e0a03 */
[----:B------:R-:W-:Y:S01]  /*3f00*/  @!P0 IADD3 R15, PT, PT, R15, -R0, RZ ;  /* 0x800000000f0f8210 */ /* 0x000fe20007ffe0ff */
[----:B------:R-:W-:Y:S01]  /*3f10*/  @!P0 IMAD R0, R11, R14, R0 ;  /* 0x0000000e0b008224 */ /* 0x000fe200078e0200 */
[----:B------:R-:W-:Y:S01]  /*3f20*/  IADD3 R11, PT, PT, -R9, RZ, RZ ;  /* 0x000000ff090b7210 */ /* 0x000fe20007ffe1ff */
[----:B------:R-:W-:Y:S02]  /*3f30*/  IMAD R13, R2, R10, R13 ;  /* 0x0000000a020d7224 */ /* 0x000fe400078e020d */
[----:B------:R-:W-:Y:S02]  /*3f40*/  @!P0 IMAD R9, R15, R40, R3 ;  /* 0x000000280f098224 */ /* 0x000fe400078e0203 */
[----:B------:R-:W-:Y:S02]  /*3f50*/  @!P0 IMAD.MOV.U32 R3, RZ, RZ, R0 ;  /* 0x000000ffff038224 */ /* 0x000fe400078e0000 */
[----:B------:R-:W-:Y:S02]  /*3f60*/  IMAD R8, R6, R11, R8 ;  /* 0x0000000b06087224 */ /* 0x000fe400078e0208 */
[----:B------:R-:W-:Y:S02]  /*3f70*/  IMAD R13, R3, R2, R13 ;  /* 0x00000002030d7224 */ /* 0x000fe400078e020d */
[----:B------:R-:W-:Y:S02]  /*3f80*/  IMAD R8, R9, R6, R8 ;  /* 0x0000000609087224 */ /* 0x000fe400078e0208 */
.L_x_71:
[----:B------:R-:W-:Y:S05]  /*3f90*/  BRA.U UP1, `(.L_x_72) ;  /* 0x0000000101107547 */ /* 0x000fea000b800000 */
[----:B------:R-:W-:Y:S04]  /*3fa0*/  MOV R0, UR6 ;  /* 0x0000000600007c02 */ /* 0x000fe80008000f00 */
[----:B------:R-:W-:Y:S04]  /*3fb0*/  SHF.L.U32 R3, R0, 0x1f, RZ ;  /* 0x0000001f00037819 */ /* 0x000fe800000006ff */
[----:B------:R-:W2:Y:S02]  /*3fc0*/  SYNCS.PHASECHK.TRANS64.TRYWAIT P0, [UR7+0xa8], R3 ;  /* 0x0000a803ff0075a7 */ /* 0x000ea40008001107 */
[----:B--2---:R-:W-:Y:S05]  /*3fd0*/  @!P0 BRA `(.L_x_73) ;  /* 0x0000005800088947 */ /* 0x004fea0003800000 */
.L_x_72:
[----:B------:R-:W-:Y:S02]  /*3fe0*/  R2UR UR35, R21 ;  /* 0x00000000152372ca */ /* 0x000fe400000e0000 */
[----:B------:R-:W-:Y:S02]  /*3ff0*/  R2UR UR34, R20 ;  /* 0x00000000142272ca */ /* 0x000fe400000e0000 */
[----:B------:R-:W-:Y:S02]  /*4000*/  ISETP.NE.U32.AND P2, PT, RZ, UR4, PT ;  /* 0x00000004ff007c0c */ /* 0x000fe4000bf45070 */
[----:B------:R-:W-:Y:S02]  /*4010*/  SHF.L.U32 R12, R31, 0x1f, RZ ;  /* 0x0000001f1f0c7819 */ /* 0x000fe400000006ff */
[----:B------:R-:W-:Y:S05]  /*4020*/  ISETP.NE.AND.EX P2, PT, RZ, UR5, PT, P2 ;  /* 0x00000005ff007c0c */ /* 0x000fea000bf45320 */
[----:B------:R-:W-:Y:S02]  /*4030*/  USHF.L.U32 UR35, UR35, 0x6, URZ ;  /* 0x0000000623237899 */ /* 0x000fe400080006ff */
[----:B------:R-:W-:Y:S01]  /*4040*/  USHF.L.U32 UR34, UR34, 0x8, URZ ;  /* 0x0000000822227899 */ /* 0x000fe200080006ff */
[----:B------:R-:W-:Y:S11]  /*4050*/  BRA.U !UP3, `(.L_x_74) ;  /* 0x000000010b347547 */ /* 0x000ff6000b800000 */
[----:B------:R-:W-:Y:S01]  /*4060*/  UPLOP3.LUT UP0, UPT, UPT, UPT, UP2, 0x80, 0x8 ;  /* 0x000000000008789c */ /* 0x000fe20003f0f020 */
[----:B--2---:R-:W-:Y:S02]  /*4070*/  HFMA2 R0, -RZ, RZ, 0, 5.9604644775390625e-08 ;  /* 0x00000001ff007431 */ /* 0x004fe400000001ff */
[----:B------:R-:W-:Y:S03]  /*4080*/  IMAD.MOV.U32 R91, RZ, RZ, 0x1 ;  /* 0x00000001ff5b7424 */ /* 0x000fe600078e00ff */
[----:B------:R-:W-:Y:S05]  /*4090*/  PLOP3.LUT P0, PT, PT, PT, UP0, 0x80, 0x8 ;  /* 0x000000000008781c */ /* 0x000fea0003f0f008 */
[----:B------:R-:W2:Y:S01]  /*40a0*/  @UP0 LDCU.64 UR10, c[0x0][0x888] ;  /* 0x00011100ff0a07ac */ /* 0x000ea20008000a00 */
[----:B------:R-:W-:Y:S07]  /*40b0*/  @UP0 UIMAD UR8, UR36, UR4, URZ ;  /* 0x00000004240802a4 */ /* 0x000fee000f8e02ff */
[----:B------:R-:W-:Y:S01]  /*40c0*/  @!P0 PRMT R91, R0, 0x7610, R91 ;  /* 0x00007610005b8816 */ /* 0x000fe2000000005b */
[----:B--2---:R-:W-:Y:S03]  /*40d0*/  @UP0 UIMAD.WIDE UR10, UR8, 0x4, UR10 ;  /* 0x00000004080a08a5 */ /* 0x004fe6000f8e020a */
[----:B------:R-:W2:Y:S03]  /*40e0*/  @!UP0 LDCU UR8, c[0x0][0x880] ;  /* 0x00011000ff0887ac */ /* 0x000ea60008000800 */
[----:B------:R-:W-:Y:S01]  /*40f0*/  IMAD.U32 R10, RZ, RZ, UR10 ;  /* 0x0000000aff0a7e24 */ /* 0x000fe2000f8e00ff */
[----:B------:R-:W-:Y:S05]  /*4100*/  MOV R11, UR11 ;  /* 0x0000000b000b7c02 */ /* 0x000fea0008000f00 */
[----:B-----5:R3:W5:Y:S02]  /*4110*/  @P0 LDG.E R50, desc[UR46][R10.64] ;  /* 0x0000002e0a320981 */ /* 0x020764000c1e1900 */
[----:B--23--:R-:W-:Y:S07]  /*4120*/  @!P0 IMAD.U32 R50, RZ, RZ, UR8 ;  /* 0x00000008ff328e24 */ /* 0x00cfee000f8e00ff */
.L_x_74:
[----:B-----5:R-:W-:Y:S01]  /*4130*/  @!P2 ISETP.EQ.AND P0, PT, R50, RZ, PT ;  /* 0x000000ff3200a20c */ /* 0x020fe20003f02270 */
[----:B------:R-:W-:Y:S01]  /*4140*/  @!UPT UIADD3 URZ, UPT, UPT, URZ, URZ, URZ ;  /* 0x000000fffffff290 */ /* 0x000fe2000fffe0ff */
[----:B------:R-:W-:Y:S11]  /*4150*/  @!P2 BRA `(.L_x_75) ;  /* 0x000000000014a947 */ /* 0x000ff60003800000 */
[----:B------:R-:W-:Y:S02]  /*4160*/  LOP3.LUT P2, RZ, R91, 0xff, RZ, 0xc0, !PT ;  /* 0x000000ff5bff7812 */ /* 0x000fe4000784c0ff */
[----:B------:R-:W-:Y:S04]  /*4170*/  PLOP3.LUT P0, PT, PT, PT, UP0, 0x80, 0x8 ;  /* 0x000000000008781c */ /* 0x000fe80003f0f008 */
[----:B------:R-:W-:Y:S07]  /*4180*/  PLOP3.LUT P0, PT, P0, PT, PT, 0x8, 0x80 ;  /* 0x000000000080781c */ /* 0x000fee000070e170 */
[----:B------:R-:W-:Y:S11]  /*4190*/  @P2 ISETP.EQ.AND P0, PT, R50, RZ, PT ;  /* 0x000000ff3200220c */ /* 0x000ff60003f02270 */
[----:B------:R-:W-:Y:S02]  /*41a0*/  @!UPT UIADD3 URZ, UPT, UPT, URZ, URZ, URZ ;  /* 0x000000fffffff290 */ /* 0x000fe4000fffe0ff */
.L_x_75:
[----:B------:R-:W3:Y:S01]  /*41b0*/  SYNCS.PHASECHK.TRANS64.TRYWAIT P2, [UR7+0x80], R12 ;  /* 0x0000800cff0075a7 */ /* 0x000ee20008041107 */
[----:B------:R-:W-:Y:S04]  /*41c0*/  ELECT P4, URZ, PT ;  /* 0x0000000000ff782f */ /* 0x000fe80003880000 */
[----:B------:R-:W-:Y:S11]  /*41d0*/  PLOP3.LUT P4, PT, P0, P4, PT, 0xf2, 0x2f ;  /* 0x00000000002f781c */ /* 0x000ff60000789e72 */
[----:B------:R-:W-:Y:S02]  /*41e0*/  @!UPT UIADD3 URZ, UPT, UPT, URZ, URZ, URZ ;  /* 0x000000fffffff290 */ /* 0x000fe4000fffe0ff */
[----:B-1----:R-:W-:Y:S05]  /*41f0*/  @!P4 IADD3 R9, P0, PT, R32, 0x580, RZ ;  /* 0x000005802009c810 */ /* 0x002fea0007f1e0ff */
[----:B--2---:R-:W-:Y:S01]  /*4200*/  @!P4 IMAD.X R0, RZ, RZ, R33, P0 ;  /* 0x000000ffff00c224 */ /* 0x004fe200000e0621 */
[----:B---3--:R-:W-:Y:S07]  /*4210*/  @!P2 BRA `(.L_x_76) ;  /* 0x000000540090a947 */ /* 0x008fee0003800000 */
.L_x_161:
[----:B------:R-:W-:Y:S01]  /*4220*/  @!P4 R2UR UR8, R0 ;  /* 0x000000000008c2ca */ /* 0x000fe200000e0000 */
[----:B------:R-:W-:Y:S01]  /*4230*/  VOTEU.ALL UP1, P4 ;  /* 0x0000000000ff7886 */ /* 0x000fe20002020000 */
[----:B------:R-:W-:Y:S01]  /*4240*/  @!P4 R2UR UR9, R9 ;  /* 0x000000000909c2ca */ /* 0x000fe200000e0000 */
[----:B------:R-:W-:Y:S01]  /*4250*/  @!P4 IMAD.MOV.U32 R0, RZ, RZ, 0x1000 ;  /* 0x00001000ff00c424 */ /* 0x000fe200078e00ff */
[----:B------:R-:W-:Y:S01]  /*4260*/  UMOV UR10, 0x0 ;  /* 0x00000000000a7882 */ /* 0x000fe20000000000 */
[----:B------:R-:W-:Y:S01]  /*4270*/  UMOV UR11, 0x10000000 ;  /* 0x10000000000b7882 */ /* 0x000fe20000000000 */
[----:B------:R-:W-:Y:S01]  /*4280*/  @!UP1 UIADD3 UR32, UPT, UPT, UR7, 0x200, URZ ;  /* 0x0000020007209890 */ /* 0x000fe2000fffe0ff */
[----:B------:R-:W-:Y:S01]  /*4290*/  @!P4 IADD3 R9, P0, PT, R32, 0x580, RZ ;  /* 0x000005802009c810 */ /* 0x000fe20007f1e0ff */
[----:B------:R-:W-:Y:S05]  /*42a0*/  VOTEU.ALL UP1, P4 ;  /* 0x0000000000ff7886 */ /* 0x000fea0002020000 */
[----:B------:R-:W-:Y:S01]  /*42b0*/  IMAD.U32 R11, RZ, RZ, UR8 ;  /* 0x00000008ff0b7e24 */ /* 0x000fe2000f8e00ff */
[----:B------:R-:W-:Y:S01]  /*42c0*/  UPRMT UR8, UR37, 0x654, UR33 ;  /* 0x0000065425087896 */ /* 0x000fe20008000021 */
[----:B------:R-:W-:Y:S03]  /*42d0*/  IMAD.U32 R10, RZ, RZ, UR9 ;  /* 0x00000009ff0a7e24 */ /* 0x000fe6000f8e00ff */
[----:B------:R-:W-:Y:S02]  /*42e0*/  @!P4 R2UR UR15, R11 ;  /* 0x000000000b0fc2ca */ /* 0x000fe400000e0000 */
[----:B------:R-:W-:Y:S11]  /*42f0*/  @!P4 R2UR UR14, R10 ;  /* 0x000000000a0ec2ca */ /* 0x000ff600000e0000 */
[----:B------:R-:W-:Y:S02]  /*4300*/  @!UPT UIADD3 URZ, UPT, UPT, URZ, URZ, URZ ;  /* 0x000000fffffff290 */ /* 0x000fe4000fffe0ff */
[----:B------:R2:W-:Y:S01]  /*4310*/  @!UP1 UTMALDG.3D [UR32], [UR14], desc[UR10] ;  /* 0x00000a200e0095b4 */ /* 0x0005e20008011000 */
[----:B------:R3:W-:Y:S01]  /*4320*/  @!P4 SYNCS.ARRIVE.TRANS64.RED.A0TR RZ, [UR7+0x60], R0 ;  /* 0x00006000ffffc9a7 */ /* 0x0007e20008300407 */
[----:B------:R-:W-:Y:S01]  /*4330*/  SYNCS.ARRIVE.TRANS64.RED.A1T0 RZ, [UR8], RZ ;  /* 0x000000ffffff79a7 */ /* 0x000fe20008100408 */
[----:B---3--:R-:W-:Y:S01]  /*4340*/  @!P4 IMAD.X R0, RZ, RZ, R33, P0 ;  /* 0x000000ffff00c224 */ /* 0x008fe200000e0621 */
[----:B------:R-:W3:Y:S02]  /*4350*/  SYNCS.PHASECHK.TRANS64.TRYWAIT P2, [UR7+0x88], R12 ;  /* 0x0000880cff0075a7 */ /* 0x000ee40008041107 */
[----:B--23--:R-:W-:Y:S05]  /*4360*/  @!P2 BRA `(.L_x_77) ;  /* 0x000000540054a947 */ /* 0x00cfea0003800000 */
.L_x_163:
        /* <DEDUP_REMOVED lines=8> */
[----:B------:R-:W-:Y:S01]  /*43f0*/  @!UP1 UIADD3 UR24, UPT, UPT, UR7, 0x1200, URZ ;  /* 0x0000120007189890 */ /* 0x000fe2000fffe0ff */
[----:B------:R-:W-:Y:S01]  /*4400*/  VOTEU.ALL UP1, P4 ;  /* 0x0000000000ff7886 */ /* 0x000fe20002020000 */
[----:B------:R-:W-:Y:S01]  /*4410*/  UMOV UR27, UR35 ;  /* 0x00000023001b7c82 */ /* 0x000fe20008000000 */
[----:B------:R-:W-:Y:S02]  /*4420*/  UMOV UR28, UR36 ;  /* 0x00000024001c7c82 */ /* 0x000fe40008000000 */
[----:B------:R-:W-:Y:S01]  /*4430*/  IMAD.U32 R11, RZ, RZ, UR8 ;  /* 0x00000008ff0b7e24 */ /* 0x000fe2000f8e00ff */
[----:B------:R-:W-:Y:S01]  /*4440*/  UPRMT UR8, UR37, 0x654, UR25 ;  /* 0x0000065425087896 */ /* 0x000fe20008000019 */
[----:B------:R-:W-:Y:S02]  /*4450*/  IMAD.U32 R10, RZ, RZ, UR9 ;  /* 0x00000009ff0a7e24 */ /* 0x000fe4000f8e00ff */
[----:B------:R-:W-:Y:S01]  /*4460*/  @!P4 IMAD.X R20, RZ, RZ, R33, P0 ;  /* 0x000000ffff14c224 */ /* 0x000fe200000e0621 */
[----:B------:R-:W-:Y:S02]  /*4470*/  @!P4 R2UR UR15, R11 ;  /* 0x000000000b0fc2ca */ /* 0x000fe400000e0000 */
[----:B------:R-:W-:Y:S11]  /*4480*/  @!P4 R2UR UR14, R10 ;  /* 0x000000000a0ec2ca */ /* 0x000ff600000e0000 */
[----:B------:R-:W-:Y:S02]  /*4490*/  @!UPT UIADD3 URZ, UPT, UPT, URZ, URZ, URZ ;  /* 0x000000fffffff290 */ /* 0x000fe4000fffe0ff */
[----:B------:R2:W-:Y:S01]  /*44a0*/  @!UP1 UTMALDG.3D [UR24], [UR14], desc[UR10] ;  /* 0x00000a180e0095b4 */ /* 0x0005e20008011000 */
[----:B------:R2:W-:Y:S01]  /*44b0*/  @!P4 SYNCS.ARRIVE.TRANS64.RED.A0TR RZ, [UR7+0x68], R0 ;  /* 0x00006800ffffc9a7 */ /* 0x0005e20008300407 */
[----:B------:R-:W-:Y:S01]  /*44c0*/  SYNCS.ARRIVE.TRANS64.RED.A1T0 RZ, [UR8], RZ ;  /* 0x000000ffffff79a7 */ /* 0x000fe20008100408 */
[----:B------:R-:W3:Y:S02]  /*44d0*/  SYNCS.PHASECHK.TRANS64.TRYWAIT P2, [UR7+0x90], R12 ;  /* 0x0000900cff0075a7 */ /* 0x000ee40008041107 */
[----:B--23--:R-:W-:Y:S05]  /*44e0*/  @!P2 BRA `(.L_x_78) ;  /* 0x00000054000ca947 */ /* 0x00cfea0003800000 */
.L_x_165:
[----:B------:R-:W2:Y:S01]  /*44f0*/  LDC.64 R14, c[0x0][0xb10] ;  /* 0x0002c400ff0e7b82 */ /* 0x000ea20000000a00 */
[----:B------:R-:W-:Y:S01]  /*4500*/  @!P4 R2UR UR8, R20 ;  /* 0x000000001408c2ca */ /* 0x000fe200000e0000 */
[----:B------:R-:W-:Y:S01]  /*4510*/  VOTEU.ALL UP1, P4 ;  /* 0x0000000000ff7886 */ /* 0x000fe20002020000 */
[----:B------:R-:W-:Y:S01]  /*4520*/  @!P4 R2UR UR9, R21 ;  /* 0x000000001509c2ca */ /* 0x000fe200000e0000 */
[----:B------:R-:W-:Y:S01]  /*4530*/  UMOV UR10, 0x0 ;  /* 0x00000000000a7882 */ /* 0x000fe20000000000 */
[----:B------:R-:W-:Y:S03]  /*4540*/  UMOV UR11, 0x10000000 ;  /* 0x10000000000b7882 */ /* 0x000fe60000000000 */
[----:B------:R-:W3:Y:S01]  /*4550*/  LDC.64 R10, c[0x0][0xb18] ;  /* 0x0002c600ff0a7b82 */ /* 0x000ee20000000a00 */
[----:B------:R-:W-:Y:S01]  /*4560*/  @!UP1 UIADD3 UR18, UPT, UPT, UR34, 0x80, URZ ;  /* 0x0000008022129890 */ /* 0x000fe2000fffe0ff */
[----:B------:R-:W-:Y:S01]  /*4570*/  @P3 SHF.R.U32.HI R28, RZ, 0x10, R25 ;  /* 0x00000010ff1c3819 */ /* 0x000fe20000011619 */
[----:B------:R-:W-:Y:S01]  /*4580*/  @!UP1 UIADD3 UR16, UPT, UPT, UR7, 0x2200, URZ ;  /* 0x0000220007109890 */ /* 0x000fe2000fffe0ff */
[----:B------:R-:W-:Y:S01]  /*4590*/  VIADD R30, R30, 0x1 ;  /* 0x000000011e1e7836 */ /* 0x000fe20000000000 */
[----:B------:R-:W-:Y:S03]  /*45a0*/  VOTEU.ALL UP1, P4 ;  /* 0x0000000000ff7886 */ /* 0x000fe60002020000 */
[----:B------:R-:W5:Y:S01]  /*45b0*/  @!P1 LDC R0, c[0x0][0xb20] ;  /* 0x0002c800ff009b82 */ /* 0x000f620000000800 */
[----:B------:R-:W-:Y:S01]  /*45c0*/  UMOV UR19, UR35 ;  /* 0x0000002300137c82 */ /* 0x000fe20008000000 */
[----:B------:R-:W-:Y:S01]  /*45d0*/  IMAD.U32 R21, RZ, RZ, UR8 ;  /* 0x00000008ff157e24 */ /* 0x000fe2000f8e00ff */
[----:B------:R-:W-:Y:S05]  /*45e0*/  UMOV UR20, UR36 ;  /* 0x0000002400147c82 */ /* 0x000fea0008000000 */
[----:B-1----:R-:W1:Y:S01]  /*45f0*/  @!P1 LDC R3, c[0x0][0xb0c] ;  /* 0x0002c300ff039b82 */ /* 0x002e620000000800 */
[----:B------:R-:W-:Y:S01]  /*4600*/  IMAD.U32 R20, RZ, RZ, UR9 ;  /* 0x00000009ff147e24 */ /* 0x000fe2000f8e00ff */
[----:B------:R-:W-:Y:S01]  /*4610*/  UPRMT UR8, UR37, 0x654, UR17 ;  /* 0x0000065425087896 */ /* 0x000fe20008000011 */
[----:B------:R-:W-:Y:S03]  /*4620*/  @!P4 R2UR UR15, R21 ;  /* 0x00000000150fc2ca */ /* 0x000fe600000e0000 */
[----:B------:R-:W-:Y:S01]  /*4630*/  @!P4 R2UR UR14, R20 ;  /* 0x00000000140ec2ca */ /* 0x000fe200000e0000 */
[----:B------:R-:W-:Y:S11]  /*4640*/  @!P4 IMAD.MOV.U32 R20, RZ, RZ, 0x1000 ;  /* 0x00001000ff14c424 */ /* 0x000ff600078e00ff */
[----:B------:R-:W-:Y:S01]  /*4650*/  @!UPT UIADD3 URZ, UPT, UPT, URZ, URZ, URZ ;  /* 0x000000fffffff290 */ /* 0x000fe2000fffe0ff */
[----:B------:R1:W-:Y:S01]  /*4660*/  @!UP1 UTMALDG.3D [UR16], [UR14], desc[UR10] ;  /* 0x00000a100e0095b4 */ /* 0x0003e20008011000 */
[----:B------:R1:W-:Y:S02]  /*4670*/  @!P4 SYNCS.ARRIVE.TRANS64.RED.A0TR RZ, [UR7+0x70], R20 ;  /* 0x00007014ffffc9a7 */ /* 0x0003e40008300407 */
[----:B-1----:R-:W-:Y:S01]  /*4680*/  @!P1 ISETP.NE.AND P2, PT, R3, 0x1, PT ;  /* 0x000000010300980c */ /* 0x002fe20003f45270 */
[C---:B--2---:R-:W-:Y:S01]  /*4690*/  @!P1 IMAD.HI.U32 R14, R13.reuse, R14, RZ ;  /* 0x0000000e0d0e9227 */ /* 0x044fe200078e00ff */
[----:B---3--:R-:W-:Y:S03]  /*46a0*/  @!P1 ISETP.NE.AND P0, PT, R10, 0x1, PT ;  /* 0x000000010a00980c */ /* 0x008fe60003f05270 */
[C---:B------:R-:W-:Y:S01]  /*46b0*/  @!P1 IMAD.HI.U32 R11, R8.reuse, R11, RZ ;  /* 0x0000000b080b9227 */ /* 0x040fe200078e00ff */
[----:B------:R-:W-:Y:S04]  /*46c0*/  @!P1 SHF.R.U32.HI R14, RZ, R15, R14 ;  /* 0x0000000fff0e9219 */ /* 0x000fe8000001160e */
[----:B-----5:R-:W-:Y:S01]  /*46d0*/  @!P1 SHF.R.U32.HI R9, RZ, R0, R11 ;  /* 0x00000000ff099219 */ /* 0x020fe2000001160b */
[----:B------:R-:W-:Y:S01]  /*46e0*/  SYNCS.ARRIVE.TRANS64.RED.A1T0 RZ, [UR8], RZ ;  /* 0x000000ffffff79a7 */ /* 0x000fe20008100408 */
[----:B------:R-:W-:Y:S02]  /*46f0*/  @!P1 SEL R14, R13, R14, !P2 ;  /* 0x0000000e0d0e9207 */ /* 0x000fe40005000000 */
[----:B------:R-:W-:Y:S01]  /*4700*/  @!P1 SEL R9, R8, R9, !P0 ;  /* 0x0000000908099207 */ /* 0x000fe20004000000 */
[----:B------:R-:W1:Y:S04]  /*4710*/  SYNCS.PHASECHK.TRANS64.TRYWAIT P5, [UR7+0x98], R12 ;  /* 0x0000980cff0075a7 */ /* 0x000e6800080a1107 */
[----:B------:R-:W-:Y:S02]  /*4720*/  @!P1 IMAD.IADD R0, R9, 0x1, -R14 ;  /* 0x0000000109009824 */ /* 0x000fe400078e0a0e */
[----:B------:R-:W-:Y:S02]  /*4730*/  @!P1 IMAD.IADD R9, R14, 0x1, -R9 ;  /* 0x000000010e099824 */ /* 0x000fe400078e0a09 */
[----:B------:R-:W-:Y:S02]  /*4740*/  @!P1 IMAD R13, R0, R3, R13 ;  /* 0x00000003000d9224 */ /* 0x000fe400078e020d */
[----:B------:R-:W-:Y:S01]  /*4750*/  @!P1 IMAD R8, R9, R10, R8 ;  /* 0x0000000a09089224 */ /* 0x000fe200078e0208 */
[----:B-1----:R-:W-:Y:S06]  /*4760*/  @!P5 BRA `(.L_x_79) ;  /* 0x000000500084d947 */ /* 0x002fec0003800000 */
.L_x_167:
[----:B-1----:R-:W-:Y:S01]  /*4770*/  @!P4 IADD3 R3, P0, PT, R32, 0x580, RZ ;  /* 0x000005802003c810 */ /* 0x002fe20007f1e0ff */
[----:B------:R-:W-:Y:S01]  /*4780*/  VOTEU.ALL UP1, P4 ;  /* 0x0000000000ff7886 */ /* 0x000fe20002020000 */
[----:B------:R-:W-:Y:S01]  /*4790*/  UMOV UR18, 0x0 ;  /* 0x0000000000127882 */ /* 0x000fe20000000000 */
[----:B------:R-:W-:Y:S01]  /*47a0*/  UMOV UR19, 0x10000000 ;  /* 0x1000000000137882 */ /* 0x000fe20000000000 */
[----:B------:R-:W-:Y:S01]  /*47b0*/  @!P4 R2UR UR9, R3 ;  /* 0x000000000309c2ca */ /* 0x000fe200000e0000 */
[----:B------:R-:W-:Y:S01]  /*47c0*/  @!P4 IMAD.X R0, RZ, RZ, R33, P0 ;  /* 0x000000ffff00c224 */ /* 0x000fe200000e0621 */
[----:B------:R-:W-:Y:S01]  /*47d0*/  @!UP1 UIADD3 UR10, UPT, UPT, UR34, 0xc0, URZ ;  /* 0x000000c0220a9890 */ /* 0x000fe2000fffe0ff */
[----:B------:R-:W-:Y:S01]  /*47e0*/  ISETP.NE.AND P0, PT, R30, 0x2, PT ;  /* 0x000000021e00780c */ /* 0x000fe20003f05270 */
[----:B------:R-:W-:Y:S01]  /*47f0*/  UMOV UR11, UR35 ;  /* 0x00000023000b7c82 */ /* 0x000fe20008000000 */
[----:B------:R-:W-:Y:S01]  /*4800*/  UMOV UR12, UR36 ;  /* 0x00000024000c7c82 */ /* 0x000fe20008000000 */
[----:B------:R-:W-:Y:S01]  /*4810*/  @!P4 R2UR UR8, R0 ;  /* 0x000000000008c2ca */ /* 0x000fe200000e0000 */
[----:B------:R-:W-:Y:S01]  /*4820*/  IMAD.IADD R20, R8, 0x1, R83 ;  /* 0x0000000108147824 */ /* 0x000fe200078e0253 */
[----:B------:R-:W-:Y:S01]  /*4830*/  @P3 R2UR UR36, R28 ;  /* 0x000000001c2432ca */ /* 0x000fe200000e0000 */
[----:B------:R-:W-:Y:S01]  /*4840*/  IMAD.IADD R21, R13, 0x1, R90 ;  /* 0x000000010d157824 */ /* 0x000fe200078e025a */
[----:B------:R-:W-:Y:S02]  /*4850*/  SEL R0, RZ, 0x1, P0 ;  /* 0x00000001ff007807 */ /* 0x000fe40000000000 */
[----:B------:R-:W-:Y:S01]  /*4860*/  LOP3.LUT R31, R31, 0x1, RZ, 0x3c, !PT ;  /* 0x000000011f1f7812 */ /* 0x000fe200078e3cff */
[----:B------:R-:W-:Y:S01]  /*4870*/  IMAD.U32 R10, RZ, RZ, UR9 ;  /* 0x00000009ff0a7e24 */ /* 0x000fe2000f8e00ff */
[----:B------:R-:W-:Y:S01]  /*4880*/  @!UP1 UIADD3 UR9, UPT, UPT, UR7, 0x78, URZ ;  /* 0x0000007807099890 */ /* 0x000fe2000fffe0ff */
[----:B------:R-:W-:Y:S02]  /*4890*/  LOP3.LUT R29, R29, R0, RZ, 0x3c, !PT ;  /* 0x000000001d1d7212 */ /* 0x000fe400078e3cff */
[----:B------:R-:W-:Y:S02]  /*48a0*/  SEL R30, R30, RZ, P0 ;  /* 0x000000ff1e1e7207 */ /* 0x000fe40000000000 */
[----:B------:R-:W-:Y:S01]  /*48b0*/  IMAD.U32 R11, RZ, RZ, UR8 ;  /* 0x00000008ff0b7e24 */ /* 0x000fe2000f8e00ff */
[----:B------:R-:W-:Y:S01]  /*48c0*/  @!P4 R2UR UR14, R10 ;  /* 0x000000000a0ec2ca */ /* 0x000fe200000e0000 */
[----:B------:R-:W-:Y:S01]  /*48d0*/  @!UP1 UIADD3 UR8, UPT, UPT, UR7, 0x3200, URZ ;  /* 0x0000320007089890 */ /* 0x000fe2000fffe0ff */
[----:B------:R-:W-:Y:S02]  /*48e0*/  VOTEU.ALL UP1, P4 ;  /* 0x0000000000ff7886 */ /* 0x000fe40002020000 */
[----:B------:R-:W-:Y:S11]  /*48f0*/  @!P4 R2UR UR15, R11 ;  /* 0x000000000b0fc2ca */ /* 0x000ff600000e0000 */
[----:B------:R-:W-:Y:S02]  /*4900*/  @!UPT UIADD3 URZ, UPT, UPT, URZ, URZ, URZ ;  /* 0x000000fffffff290 */ /* 0x000fe4000fffe0ff */
[----:B------:R2:W-:Y:S01]  /*4910*/  @!UP1 UTMALDG.3D [UR8], [UR14], desc[UR18] ;  /* 0x000012080e0095b4 */ /* 0x0005e20008011000 */
[----:B------:R2:W-:Y:S01]  /*4920*/  @!P4 SYNCS.ARRIVE.TRANS64.RED.A0TR RZ, [UR7+0x78], R23 ;  /* 0x00007817ffffc9a7 */ /* 0x0005e20008300407 */
[----:B------:R-:W-:Y:S01]  /*4930*/  UPLOP3.LUT UP1, UPT, UPT, UPT, UPT, 0x80, 0x8 ;  /* 0x000000000008789c */ /* 0x000fe20003f2f070 */
[----:B------:R-:W-:Y:S01]  /*4940*/  SYNCS.ARRIVE.TRANS64.RED.A1T0 RZ, [UR13], RZ ;  /* 0x000000ffffff79a7 */ /* 0x000fe2000810040d */
[----:B------:R-:W-:Y:S09]  /*4950*/  @P3 BRA `(.L_x_80) ;  /* 0xfffffff000943947 */ /* 0x000ff2000383ffff */
[----:B------:R-:W-:-:S04]  /*4960*/  SHF.L.U32 R3, R31, 0x1f, RZ ;  /* 0x0000001f1f037819 */ /* 0x000fc800000006ff */
[----:B------:R-:W1:Y:S02]  /*4970*/  SYNCS.PHASECHK.TRANS64.TRYWAIT P0, [UR7+0x80], R3 ;  /* 0x00008003ff0075a7 */ /* 0x000e640008001107 */
[----:B-1----:R-:W-:Y:S05]  /*4980*/  @!P0 BRA `(.L_x_81) ;  /* 0x0000005000148947 */ /* 0x002fea0003800000 */
.L_x_169:
[----:B------:R-:W3:Y:S02]  /*4990*/  SYNCS.PHASECHK.TRANS64.TRYWAIT P0, [UR7+0x88], R3 ;  /* 0x00008803ff0075a7 */ /* 0x000ee40008001107 */
[----:B---3--:R-:W-:Y:S05]  /*49a0*/  @!P0 BRA `(.L_x_82) ;  /* 0x0000005000248947 */ /* 0x008fea0003800000 */
.L_x_171:
[----:B------:R-:W3:Y:S02]  /*49b0*/  SYNCS.PHASECHK.TRANS64.TRYWAIT P0, [UR7+0x90], R3 ;  /* 0x00009003ff0075a7 */ /* 0x000ee40008001107 */
[----:B---3--:R-:W-:Y:S05]  /*49c0*/  @!P0 BRA `(.L_x_83) ;  /* 0x0000005000348947 */ /* 0x008fea0003800000 */
.L_x_173:
[----:B-1----:R-:W-:-:S07]  /*49d0*/  MOV R0, UR7 ;  /* 0x0000000700007c02 */ /* 0x002fce0008000f00 */
.L_x_84:
[----:B-1----:R-:W-:-:S04]  /*49e0*/  SHF.L.U32 R3, R31, 0x1f, RZ ;  /* 0x0000001f1f037819 */ /* 0x002fc800000006ff */
[----:B------:R1:W3:Y:S03]  /*49f0*/  SYNCS.PHASECHK.TRANS64.TRYWAIT P0, [R0+URZ+0x98], R3 ;  /* 0x00009803000075a7 */ /* 0x0002e600080011ff */
[----:B---3--:R-:W-:Y:S05]  /*4a00*/  @!P0 NANOSLEEP.SYNCS 0x989680 ;  /* 0x009896800000895d */ /* 0x008fea0003900000 */
[----:B------:R-:W3:Y:S02]  /*4a10*/  @!P0 SYNCS.PHASECHK.TRANS64 P0, [R0+URZ+0x98], R3 ;  /* 0x00009803000085a7 */ /* 0x000ee400080010ff */
[----:B--23--:R-:W-:Y:S05]  /*4a20*/  @P0 EXIT ;  /* 0x000000000000094d */ /* 0x00cfea0003800000 */
[----:B------:R-:W-:Y:S05]  /*4a30*/  BRA `(.L_x_84) ;  /* 0xfffffffc00e87947 */ /* 0x000fea000383ffff */
.L_x_69:
[----:B------:R-:W-:-:S06]  /*4a40*/  UISETP.GE.AND UP1, UPT, UR8, 0x4, UPT ;  /* 0x000000040800788c */ /* 0x000fcc000bf26270 */
[----:B------:R-:W-:-:S13]  /*4a50*/  PLOP3.LUT P0, PT, PT, PT, UP1, 0x80, 0x8 ;  /* 0x000000000008781c */ /* 0x000fda0003f0f018 */
[----:B------:R-:W-:Y:S05]  /*4a60*/  @!P0 EXIT ;  /* 0x000000000000894d */ /* 0x000fea0003800000 */
[----:B------:R-:W-:Y:S01]  /*4a70*/  BAR.SYNC.DEFER_BLOCKING 0x6, 0xa0 ;  /* 0x0182800000007b1d */ /* 0x000fe20000010000 */
[C---:B------:R-:W-:Y:S01]  /*4a80*/  IMAD.SHL.U32 R2, R103.reuse, 0x40, RZ ;  /* 0x0000004067027824 */ /* 0x040fe200078e00ff */
[C---:B------:R-:W-:Y:S01]  /*4a90*/  LOP3.LUT R105, R103.reuse, 0x60, RZ, 0xc0, !PT ;  /* 0x0000006067697812 */ /* 0x040fe200078ec0ff */
[C---:B------:R-:W-:Y:S02]  /*4aa0*/  IMAD.SHL.U32 R95, R103.reuse, 0x20, RZ ;  /* 0x00000020675f7824 */ /* 0x040fe400078e00ff */
[----:B------:R-:W-:Y:S02]  /*4ab0*/  HFMA2 R44, -RZ, RZ, 0, 0 ;  /* 0x00000000ff2c7431 */ /* 0x000fe400000001ff */
[C---:B------:R-:W-:Y:S01]  /*4ac0*/  IMAD.SHL.U32 R0, R103.reuse, 0x8, RZ ;  /* 0x0000000867007824 */ /* 0x040fe200078e00ff */
[----:B------:R-:W-:Y:S01]  /*4ad0*/  UMOV UR49, 0x400 ;  /* 0x0000040000317882 */ /* 0x000fe20000000000 */
[----:B------:R-:W1:Y:S01]  /*4ae0*/  LDC R93, c[0x0][0x370] ;  /* 0x0000dc00ff5d7b82 */ /* 0x000e620000000800 */
[----:B------:R-:W-:Y:S01]  /*4af0*/  ULEA UR49, UR37, UR49, 0x18 ;  /* 0x0000003125317291 */ /* 0x000fe2000f8ec0ff */
[----:B------:R-:W-:Y:S01]  /*4b00*/  LOP3.LUT R5, R2, 0x180, RZ, 0xc0, !PT ;  /* 0x0000018002057812 */ /* 0x000fe200078ec0ff */
[----:B------:R-:W-:Y:S01]  /*4b10*/  IMAD.U32 R46, R103, 0x10000, RZ ;  /* 0x00010000672e7824 */ /* 0x000fe200078e00ff */
[----:B------:R-:W-:Y:S01]  /*4b20*/  LOP3.LUT R95, R95, 0xc00, RZ, 0xc0, !PT ;  /* 0x00000c005f5f7812 */ /* 0x000fe200078ec0ff */
[----:B------:R-:W-:Y:S01]  /*4b30*/  UIADD3 UR4, UPT, UPT, UR49, 0x4200, URZ ;  /* 0x0000420031047890 */ /* 0x000fe2000fffe0ff */
[----:B------:R-:W-:Y:S01]  /*4b40*/  LOP3.LUT R0, R5, 0x30, R0, 0xf8, !PT ;  /* 0x0000003005007812 */ /* 0x000fe200078ef800 */
[----:B------:R-:W-:Y:S01]  /*4b50*/  IMAD.SHL.U32 R5, R103, 0x2, RZ ;  /* 0x0000000267057824 */ /* 0x000fe200078e00ff */
[----:B------:R-:W2:Y:S01]  /*4b60*/  LDC R42, c[0x0][0xb0c] ;  /* 0x0002c300ff2a7b82 */ /* 0x000ea20000000800 */
[----:B------:R-:W-:Y:S01]  /*4b70*/  LOP3.LUT R95, R95, 0x40, R2, 0xf8, !PT ;  /* 0x000000405f5f7812 */ /* 0x000fe200078ef802 */
[----:B------:R-:W-:Y:S01]  /*4b80*/  IMAD.MOV.U32 R102, RZ, RZ, RZ ;  /* 0x000000ffff667224 */ /* 0x000fe200078e00ff */
[----:B------:R-:W-:Y:S01]  /*4b90*/  LOP3.LUT R46, R46, 0x600000, RZ, 0xc0, !PT ;  /* 0x006000002e2e7812 */ /* 0x000fe200078ec0ff */
[----:B------:R-:W-:Y:S01]  /*4ba0*/  IMAD.MOV.U32 R107, RZ, RZ, RZ ;  /* 0x000000ffff6b7224 */ /* 0x000fe200078e00ff */
[----:B------:R-:W-:-:S02]  /*4bb0*/  LOP3.LUT R0, R0, 0x20, R5, 0x78, !PT ;  /* 0x0000002000007812 */ /* 0x000fc400078e7805 */
[----:B------:R-:W-:Y:S02]  /*4bc0*/  CS2R R100, SRZ ;  /* 0x0000000000647805 */ /* 0x000fe4000001ff00 */
[----:B------:R-:W-:Y:S01]  /*4bd0*/  LOP3.LUT R95, R95, 0x200, R2, 0xf8, !PT ;  /* 0x000002005f5f7812 */ /* 0x000fe200078ef802 */
[----:B------:R-:W4:Y:S01]  /*4be0*/  LDC R92, c[0x0][0xb20] ;  /* 0x0002c800ff5c7b82 */ /* 0x000f220000000800 */
[----:B------:R-:W3:Y:S01]  /*4bf0*/  LDS R3, [UR49+0x160] ;  /* 0x00016031ff037984 */ /* 0x000ee20008000800 */
[----:B------:R-:W-:Y:S01]  /*4c00*/  LOP3.LUT R103, R103, 0x2, RZ, 0xc0, !PT ;  /* 0x0000000267677812 */ /* 0x000fe200078ec0ff */
[----:B------:R-:W-:Y:S01]  /*4c10*/  IMAD.MOV.U32 R99, RZ, RZ, RZ ;  /* 0x000000ffff637224 */ /* 0x000fe200078e00ff */
[----:B------:R-:W-:Y:S01]  /*4c20*/  LOP3.LUT R95, R95, R0, RZ, 0xfc, !PT ;  /* 0x000000005f5f7212 */ /* 0x000fe200078efcff */
[----:B------:R-:W-:Y:S01]  /*4c30*/  IMAD.U32 R104, RZ, RZ, UR4 ;  /* 0x00000004ff687e24 */ /* 0x000fe2000f8e00ff */
[----:B------:R-:W-:Y:S01]  /*4c40*/  IADD3 R97, PT, PT, -R103, RZ, RZ ;  /* 0x000000ff67617210 */ /* 0x000fe20007ffe1ff */
[----:B------:R-:W1:Y:S01]  /*4c50*/  LDCU.64 UR52, c[0x0][0x348] ;  /* 0x00006900ff3477ac */ /* 0x000e620008000a00 */
[----:B------:R-:W1:Y:S01]  /*4c60*/  LDC R41, c[0x0][0xb30] ;  /* 0x0002cc00ff297b82 */ /* 0x000e620000000800 */
[----:B------:R-:W1:Y:S01]  /*4c70*/  LDCU.64 UR38, c[0x0][0x888] ;  /* 0x00011100ff2677ac */ /* 0x000e620008000a00 */
[----:B------:R-:W1:Y:S06]  /*4c80*/  LDCU.64 UR44, c[0x0][0x890] ;  /* 0x00011200ff2c77ac */ /* 0x000e6c0008000a00 */
[----:B------:R-:W1:Y:S01]  /*4c90*/  LDC.64 R88, c[0x0][0xb10] ;  /* 0x0002c400ff587b82 */ /* 0x000e620000000a00 */
[----:B------:R-:W-:-:S07]  /*4ca0*/  UIADD3 UR48, UPT, UPT, UR49, 0x200, URZ ;  /* 0x0000020031307890 */ /* 0x000fce000fffe0ff */
[----:B------:R-:W1:Y:S08]  /*4cb0*/  LDC.64 R38, c[0x0][0xb18] ;  /* 0x0002c600ff267b82 */ /* 0x000e700000000a00 */
[----:B------:R-:W1:Y:S08]  /*4cc0*/  LDC.64 R36, c[0x0][0xb28] ;  /* 0x0002ca00ff247b82 */ /* 0x000e700000000a00 */
[----:B------:R-:W1:Y:S01]  /*4cd0*/  LDC.64 R86, c[0x0][0x8b0] ;  /* 0x00022c00ff567b82 */ /* 0x000e620000000a00 */
[----:B---3--:R-:W-:-:S07]  /*4ce0*/  IMAD.IADD R46, R3, 0x1, R46 ;  /* 0x00000001032e7824 */ /* 0x008fce00078e022e */
[----:B------:R-:W3:Y:S08]  /*4cf0*/  LDC.64 R84, c[0x0][0x8a8] ;  /* 0x00022a00ff547b82 */ /* 0x000ef00000000a00 */
[----:B--2-4-:R-:W1:Y:S02]  /*4d00*/  LDC R94, c[0x0][0x374] ;  /* 0x0000dd00ff5e7b82 */ /* 0x014e640000000800 */
.L_x_126:
[----:B------:R-:W-:Y:S02]  /*4d10*/  LEA R0, R107, UR49, 0x3 ;  /* 0x000000316b007c11 */ /* 0x000fe4000f8e18ff */
[----:B------:R-:W-:Y:S02]  /*4d20*/  SHF.L.U32 R3, R101, 0x1f, RZ ;  /* 0x0000001f65037819 */ /* 0x000fe400000006ff */
[----:B------:R-:W-:Y:S02]  /*4d30*/  LEA R16, R107, UR49, 0x4 ;  /* 0x000000316b107c11 */ /* 0x000fe4000f8e20ff */
[----:B------:R-:W2:Y:S02]  /*4d40*/  SYNCS.PHASECHK.TRANS64.TRYWAIT P0, [R0+URZ+0xb0], R3 ;  /* 0x0000b003000075a7 */ /* 0x000ea400080011ff */
[----:B-12---:R-:W-:Y:S05]  /*4d50*/  @!P0 BRA `(.L_x_85) ;  /* 0x0000004c00688947 */ /* 0x006fea0003800000 */
.L_x_174:
[----:B------:R-:W4:Y:S01]  /*4d60*/  LDC.64 R12, c[0x0][0xb10] ;  /* 0x0002c400ff0c7b82 */ /* 0x000f220000000a00 */
[----:B------:R-:W3:Y:S01]  /*4d70*/  LDS.128 R16, [R16+0x140] ;  /* 0x0001400010107984 */ /* 0x000ee20000000c00 */
[----:B-1----:R-:W-:Y:S01]  /*4d80*/  ISETP.NE.AND P1, PT, R41, 0x1, PT ;  /* 0x000000012900780c */ /* 0x002fe20003f25270 */
[----:B--2---:R-:W-:Y:S01]  /*4d90*/  VIADD R0, R0, 0xc0 ;  /* 0x000000c000007836 */ /* 0x004fe20000000000 */
[----:B------:R-:W-:Y:S04]  /*4da0*/  ISETP.GE.AND P0, PT, R40, 0x1, PT ;  /* 0x000000012800780c */ /* 0x000fe80003f06270 */
[----:B------:R-:W1:Y:S01]  /*4db0*/  LDC.64 R10, c[0x0][0xb18] ;  /* 0x0002c600ff0a7b82 */ /* 0x000e620000000a00 */
[----:B------:R-:W-:Y:S01]  /*4dc0*/  PRMT R0, RZ, 0x654, R0 ;  /* 0x00000654ff007816 */ /* 0x000fe20000000000 */
[----:B------:R-:W-:Y:S01]  /*4dd0*/  @!PT LDS RZ, [RZ] ;  /* 0x00000000fffff984 */ /* 0x000fe20000000800 */
[----:B------:R-:W-:Y:S01]  /*4de0*/  @!PT LDS RZ, [RZ] ;  /* 0x00000000fffff984 */ /* 0x000fe20000000800 */
[----:B------:R-:W-:Y:S01]  /*4df0*/  @!PT LDS RZ, [RZ] ;  /* 0x00000000fffff984 */ /* 0x000fe20000000800 */
[----:B------:R-:W-:Y:S01]  /*4e00*/  @!PT LDS RZ, [RZ] ;  /* 0x00000000fffff984 */ /* 0x000fe20000000800 */
[----:B------:R2:W-:Y:S06]  /*4e10*/  MEMBAR.ALL.CTA ;  /* 0x0000000000007992 */ /* 0x0005ec0000008000 */
[----:B--2---:R-:W2:Y:S01]  /*4e20*/  FENCE.VIEW.ASYNC.S ;  /* 0x00000000000073c6 */ /* 0x004ea20000000000 */
[----:B------:R-:W1:Y:S08]  /*4e30*/  @!P1 LDC R14, c[0x0][0xb20] ;  /* 0x0002c800ff0e9b82 */ /* 0x000e700000000800 */
[----:B------:R-:W1:Y:S01]  /*4e40*/  @!P1 LDC R9, c[0x0][0xb0c] ;  /* 0x0002c300ff099b82 */ /* 0x000e620000000800 */
[----:B--2---:R2:W-:Y:S01]  /*4e50*/  SYNCS.ARRIVE.TRANS64.RED.A1T0 RZ, [R0+URZ], RZ ;  /* 0x000000ff00ff79a7 */ /* 0x0045e200081004ff */
[----:B---3--:R-:W-:Y:S04]  /*4e60*/  LOP3.LUT P4, RZ, R18, 0x1, RZ, 0xc0, !PT ;  /* 0x0000000112ff7812 */ /* 0x008fe8000788c0ff */
[----:B------:R-:W-:Y:S09]  /*4e70*/  P2R R106, PR, RZ, 0x10 ;  /* 0x00000010ff6a7803 */ /* 0x000ff20000000000 */
[----:B------:R-:W-:Y:S02]  /*4e80*/  @P4 MOV R45, R16 ;  /* 0x00000010002d4202 */ /* 0x000fe40000000f00 */
[----:B------:R-:W-:Y:S01]  /*4e90*/  @P4 LOP3.LUT R43, R17, 0xffff, RZ, 0xc0, !PT ;  /* 0x0000ffff112b4812 */ /* 0x000fe200078ec0ff */
[----:B--2-4-:R-:W-:Y:S06]  /*4ea0*/  @!P0 BRA `(.L_x_86) ;  /* 0x0000000000a48947 */ /* 0x014fec0003800000 */
[----:B------:R-:W-:Y:S01]  /*4eb0*/  IMAD.HI.U32 R23, R94, R39, RZ ;  /* 0x000000275e177227 */ /* 0x000fe200078e00ff */
[----:B------:R-:W-:Y:S02]  /*4ec0*/  ISETP.NE.AND P0, PT, R38, 0x1, PT ;  /* 0x000000012600780c */ /* 0x000fe40003f05270 */
[----:B------:R-:W-:Y:S01]  /*4ed0*/  ISETP.NE.AND P2, PT, R40, 0x1, PT ;  /* 0x000000012800780c */ /* 0x000fe20003f45270 */
[----:B------:R-:W-:Y:S01]  /*4ee0*/  IMAD.HI.U32 R22, R93, R88, RZ ;  /* 0x000000585d167227 */ /* 0x000fe200078e00ff */
[----:B------:R-:W-:Y:S02]  /*4ef0*/  SHF.R.U32.HI R23, RZ, R92, R23 ;  /* 0x0000005cff177219 */ /* 0x000fe40000011617 */
[----:B------:R-:W-:Y:S01]  /*4f00*/  ISETP.NE.AND P3, PT, R42, 0x1, PT ;  /* 0x000000012a00780c */ /* 0x000fe20003f65270 */
[----:B------:R-:W-:Y:S01]  /*4f10*/  IMAD.HI.U32 R26, R45, R88, RZ ;  /* 0x000000582d1a7227 */ /* 0x000fe200078e00ff */
[----:B------:R-:W-:Y:S02]  /*4f20*/  SHF.R.U32.HI R22, RZ, R89, R22 ;  /* 0x00000059ff167219 */ /* 0x000fe40000011616 */
[----:B------:R-:W-:Y:S01]  /*4f30*/  SEL R3, R94, R23, !P0 ;  /* 0x000000175e037207 */ /* 0x000fe20004000000 */
[----:B------:R-:W-:Y:S01]  /*4f40*/  IMAD.HI.U32 R23, R43, R39, RZ ;  /* 0x000000272b177227 */ /* 0x000fe200078e00ff */
[----:B------:R-:W-:Y:S02]  /*4f50*/  SEL R7, R93, R22, !P3 ;  /* 0x000000165d077207 */ /* 0x000fe40005800000 */
[----:B------:R-:W-:Y:S01]  /*4f60*/  SHF.R.U32.HI R26, RZ, R89, R26 ;  /* 0x00000059ff1a7219 */ /* 0x000fe2000001161a */
[-C--:B------:R-:W-:Y:S04]  /*4f70*/  IMAD.HI.U32 R22, R3, R36.reuse, RZ ;  /* 0x0000002403167227 */ /* 0x080fe800078e00ff */
[----:B------:R-:W-:Y:S01]  /*4f80*/  IMAD.HI.U32 R24, R7, R36, RZ ;  /* 0x0000002407187227 */ /* 0x000fe200078e00ff */
[-C--:B------:R-:W-:Y:S02]  /*4f90*/  @P2 SHF.R.U32.HI R3, RZ, R37.reuse, R22 ;  /* 0x00000025ff032219 */ /* 0x080fe40000011616 */
[----:B------:R-:W-:Y:S02]  /*4fa0*/  SHF.R.U32.HI R22, RZ, R92, R23 ;  /* 0x0000005cff167219 */ /* 0x000fe40000011617 */
[----:B------:R-:W-:Y:S01]  /*4fb0*/  @P2 SHF.R.U32.HI R7, RZ, R37, R24 ;  /* 0x00000025ff072219 */ /* 0x000fe20000011618 */
[C---:B------:R-:W-:Y:S01]  /*4fc0*/  IMAD R2, R40.reuse, R3, RZ ;  /* 0x0000000328027224 */ /* 0x040fe200078e02ff */
[----:B------:R-:W-:Y:S02]  /*4fd0*/  SEL R5, R43, R22, !P0 ;  /* 0x000000162b057207 */ /* 0x000fe40004000000 */
[----:B------:R-:W-:Y:S01]  /*4fe0*/  SEL R3, R45, R26, !P3 ;  /* 0x0000001a2d037207 */ /* 0x000fe20005800000 */
[----:B------:R-:W-:Y:S01]  /*4ff0*/  IMAD R4, R40, R7, RZ ;  /* 0x0000000728047224 */ /* 0x000fe200078e02ff */
[C---:B------:R-:W-:Y:S01]  /*5000*/  ISETP.GE.AND P0, PT, R5.reuse, R2, PT ;  /* 0x000000020500720c */ /* 0x040fe20003f06270 */
[----:B------:R-:W-:Y:S03]  /*5010*/  IMAD.HI.U32 R6, R5, R36, RZ ;  /* 0x0000002405067227 */ /* 0x000fe600078e00ff */
[----:B------:R-:W-:Y:S01]  /*5020*/  ISETP.GE.OR P0, PT, R3, R4, P0 ;  /* 0x000000040300720c */ /* 0x000fe20000706670 */
[----:B------:R-:W-:Y:S01]  /*5030*/  IMAD.MOV R4, RZ, RZ, -R3 ;  /* 0x000000ffff047224 */ /* 0x000fe200078e0a03 */
[-C--:B------:R-:W-:Y:S03]  /*5040*/  SHF.R.U32.HI R6, RZ, R37.reuse, R6 ;  /* 0x00000025ff067219 */ /* 0x080fe60000011606 */
[----:B------:R-:W-:Y:S01]  /*5050*/  IMAD R45, R42, R4, R45 ;  /* 0x000000042a2d7224 */ /* 0x000fe200078e022d */
[----:B------:R-:W-:Y:S05]  /*5060*/  SEL R15, R5, R6, !P2 ;  /* 0x00000006050f7207 */ /* 0x000fea0005000000 */
[----:B------:R-:W-:Y:S02]  /*5070*/  IMAD.MOV R6, RZ, RZ, -R15 ;  /* 0x000000ffff067224 */ /* 0x000fe400078e0a0f */
[C---:B------:R-:W-:Y:S04]  /*5080*/  @!P0 IMAD.HI.U32 R2, R3.reuse, R36, RZ ;  /* 0x0000002403028227 */ /* 0x040fe800078e00ff */
[----:B------:R-:W-:Y:S01]  /*5090*/  IMAD R6, R40, R6, R5 ;  /* 0x0000000628067224 */ /* 0x000fe200078e0205 */
[----:B------:R-:W-:Y:S04]  /*50a0*/  @!P0 SHF.R.U32.HI R2, RZ, R37, R2 ;  /* 0x00000025ff028219 */ /* 0x000fe80000011602 */
[----:B------:R-:W-:Y:S02]  /*50b0*/  @!P0 SEL R0, R3, R2, !P2 ;  /* 0x0000000203008207 */ /* 0x000fe40005000000 */
[----:B------:R-:W-:Y:S02]  /*50c0*/  IADD3 R2, PT, PT, -R5, RZ, RZ ;  /* 0x000000ff05027210 */ /* 0x000fe40007ffe1ff */
[----:B------:R-:W-:Y:S01]  /*50d0*/  @!P0 IADD3 R8, PT, PT, R15, -R0, RZ ;  /* 0x800000000f088210 */ /* 0x000fe20007ffe0ff */
[----:B------:R-:W-:Y:S02]  /*50e0*/  @!P0 IMAD R0, R7, R6, R0 ;  /* 0x0000000607008224 */ /* 0x000fe400078e0200 */
[----:B------:R-:W-:Y:S02]  /*50f0*/  IMAD R43, R38, R2, R43 ;  /* 0x00000002262b7224 */ /* 0x000fe400078e022b */
[----:B------:R-:W-:Y:S02]  /*5100*/  @!P0 IMAD R5, R8, R40, R3 ;  /* 0x0000002808058224 */ /* 0x000fe400078e0203 */
[----:B------:R-:W-:Y:S04]  /*5110*/  @!P0 IMAD.MOV.U32 R3, RZ, RZ, R0 ;  /* 0x000000ffff038224 */ /* 0x000fe800078e0000 */
[----:B------:R-:W-:Y:S02]  /*5120*/  IMAD R45, R3, R42, R45 ;  /* 0x0000002a032d7224 */ /* 0x000fe400078e022d */
[----:B------:R-:W-:Y:S07]  /*5130*/  IMAD R43, R5, R38, R43 ;  /* 0x00000026052b7224 */ /* 0x000fee00078e022b */
.L_x_86:
[----:B-1----:R-:W-:Y:S01]  /*5140*/  @!P1 ISETP.NE.AND P0, PT, R10, 0x1, PT ;  /* 0x000000010a00980c */ /* 0x002fe20003f05270 */
[----:B------:R-:W-:Y:S01]  /*5150*/  @!P1 IMAD.HI.U32 R0, R45, R12, RZ ;  /* 0x0000000c2d009227 */ /* 0x000fe200078e00ff */
[----:B------:R-:W-:Y:S01]  /*5160*/  @!P1 ISETP.NE.AND P2, PT, R9, 0x1, PT ;  /* 0x000000010900980c */ /* 0x000fe20003f45270 */
[----:B------:R-:W-:Y:S01]  /*5170*/  ULOP3.LUT UP0, URZ, UR48, 0x1b0, URZ, 0xc0, !UPT ;  /* 0x000001b030ff7892 */ /* 0x000fe2000f80c0ff */
[----:B------:R-:W-:Y:S01]  /*5180*/  R2UR UR42, R21 ;  /* 0x00000000152a72ca */ /* 0x000fe200000e0000 */
[----:B------:R-:W-:Y:S01]  /*5190*/  @!P1 IMAD.HI.U32 R3, R43, R11, RZ ;  /* 0x0000000b2b039227 */ /* 0x000fe200078e00ff */
[----:B------:R-:W-:Y:S02]  /*51a0*/  @!P1 SHF.R.U32.HI R0, RZ, R13, R0 ;  /* 0x0000000dff009219 */ /* 0x000fe40000011600 */
[----:B------:R-:W-:Y:S01]  /*51b0*/  R2UR UR41, R20 ;  /* 0x00000000142972ca */ /* 0x000fe200000e0000 */
[----:B------:R-:W-:Y:S01]  /*51c0*/  VIADD R107, R107, 0x1 ;  /* 0x000000016b6b7836 */ /* 0x000fe20000000000 */
[----:B------:R-:W-:Y:S02]  /*51d0*/  @!P1 SHF.R.U32.HI R2, RZ, R14, R3 ;  /* 0x0000000eff029219 */ /* 0x000fe40000011603 */
[----:B------:R-:W-:Y:S02]  /*51e0*/  @!P1 SEL R3, R45, R0, !P2 ;  /* 0x000000002d039207 */ /* 0x000fe40005000000 */
[----:B------:R-:W-:Y:S02]  /*51f0*/  @!P1 SEL R2, R43, R2, !P0 ;  /* 0x000000022b029207 */ /* 0x000fe40004000000 */
[----:B------:R-:W-:Y:S01]  /*5200*/  @P4 SHF.R.U32.HI R98, RZ, 0x10, R17 ;  /* 0x00000010ff624819 */ /* 0x000fe20000011611 */
[----:B------:R-:W-:Y:S02]  /*5210*/  USHF.L.U32 UR42, UR42, 0x6, URZ ;  /* 0x000000062a2a7899 */ /* 0x000fe400080006ff */
[----:B------:R-:W-:Y:S02]  /*5220*/  @!P1 IMAD.IADD R0, R2, 0x1, -R3 ;  /* 0x0000000102009824 */ /* 0x000fe400078e0a03 */
[----:B------:R-:W-:Y:S01]  /*5230*/  @!P1 IMAD.IADD R2, R3, 0x1, -R2 ;  /* 0x0000000103029824 */ /* 0x000fe200078e0a02 */
[----:B------:R-:W-:Y:S01]  /*5240*/  USHF.L.U32 UR41, UR41, 0x8, URZ ;  /* 0x0000000829297899 */ /* 0x000fe200080006ff */
[----:B------:R-:W-:Y:S02]  /*5250*/  @!P1 IMAD R45, R0, R9, R45 ;  /* 0x00000009002d9224 */ /* 0x000fe400078e022d */
[----:B------:R-:W-:Y:S01]  /*5260*/  @!P1 IMAD R43, R2, R10, R43 ;  /* 0x0000000a022b9224 */ /* 0x000fe200078e022b */
[----:B------:R-:W-:Y:S08]  /*5270*/  BRA.U !UP0, `(.L_x_87) ;  /* 0x0000000108407547 */ /* 0x000ff0000b800000 */
[----:B------:R-:W1:Y:S01]  /*5280*/  LDCU.64 UR8, c[0x4][0x88] ;  /* 0x01001100ff0877ac */ /* 0x000e620008000a00 */
[----:B------:R-:W-:Y:S01]  /*5290*/  MOV R3, 0x0 ;  /* 0x0000000000037802 */ /* 0x000fe20000000f00 */
[----:B------:R-:W-:Y:S02]  /*52a0*/  HFMA2 R12, -RZ, RZ, 0, 5.9604644775390625e-08 ;  /* 0x00000001ff0c7431 */ /* 0x000fe400000001ff */
[----:B------:R-:W-:Y:S02]  /*52b0*/  IMAD.MOV.U32 R8, RZ, RZ, 0x70 ;  /* 0x00000070ff087424 */ /* 0x000fe400078e00ff */
[----:B------:R-:W-:Y:S01]  /*52c0*/  IMAD.MOV.U32 R13, RZ, RZ, RZ ;  /* 0x000000ffff0d7224 */ /* 0x000fe200078e00ff */
[----:B------:R-:W2:Y:S01]  /*52d0*/  LDCU.64 UR6, c[0x4][0x90] ;  /* 0x01001200ff0677ac */ /* 0x000ea20008000a00 */
[----:B------:R-:W3:Y:S01]  /*52e0*/  LDC.64 R2, c[0x4][R3] ;  /* 0x0100000003027b82 */ /* 0x000ee20000000a00 */
[----:B------:R-:W4:Y:S01]  /*52f0*/  LDCU.64 UR4, c[0x4][0x8] ;  /* 0x01000100ff0477ac */ /* 0x000f220008000a00 */
[----:B-1----:R-:W-:Y:S01]  /*5300*/  MOV R5, UR9 ;  /* 0x0000000900057c02 */ /* 0x002fe20008000f00 */
[----:B------:R-:W-:Y:S01]  /*5310*/  IMAD.U32 R4, RZ, RZ, UR8 ;  /* 0x00000008ff047e24 */ /* 0x000fe2000f8e00ff */
[----:B--2---:R-:W-:Y:S01]  /*5320*/  MOV R7, UR7 ;  /* 0x0000000700077c02 */ /* 0x004fe20008000f00 */
[----:B------:R-:W-:Y:S01]  /*5330*/  IMAD.U32 R6, RZ, RZ, UR6 ;  /* 0x00000006ff067e24 */ /* 0x000fe2000f8e00ff */
[----:B----4-:R-:W-:Y:S01]  /*5340*/  MOV R11, UR5 ;  /* 0x00000005000b7c02 */ /* 0x010fe20008000f00 */
[----:B------:R-:W-:Y:S02]  /*5350*/  IMAD.U32 R10, RZ, RZ, UR4 ;  /* 0x00000004ff0a7e24 */ /* 0x000fe4000f8e00ff */
[----:B------:R-:W-:Y:S07]  /*5360*/  LEPC R20, `(.L_x_87) ;  /* 0x000000001014794e */ /* 0x000fee0000000000 */
[----:B---3-5:R-:W-:Y:S05]  /*5370*/  CALL.ABS.NOINC R2 ;  /* 0x0000000002007343 */ /* 0x028fea0003c00000 */
.L_x_87:
[----:B------:R-:W-:Y:S01]  /*5380*/  LOP3.LUT P0, RZ, R104, 0x1b0, RZ, 0xc0, !PT ;  /* 0x000001b068ff7812 */ /* 0x000fe2000780c0ff */
[----:B------:R-:W-:Y:S11]  /*5390*/  BSSY.RECONVERGENT B6, `(.L_x_88) ;  /* 0x0000013000067945 */ /* 0x000ff60003800200 */
[----:B------:R-:W-:Y:S01]  /*53a0*/  @!UPT UIADD3 URZ, UPT, UPT, URZ, URZ, URZ ;  /* 0x000000fffffff290 */ /* 0x000fe2000fffe0ff */
[----:B------:R-:W-:Y:S05]  /*53b0*/  @!P0 BRA `(.L_x_89) ;  /* 0x0000000000408947 */ /* 0x000fea0003800000 */
        /* <DEDUP_REMOVED lines=16> */
.L_x_89:
[----:B------:R-:W-:Y:S05]  /*54c0*/  BSYNC.RECONVERGENT B6 ;  /* 0x0000000000067941 */ /* 0x000fea0003800200 */
.L_x_88:
[----:B------:R-:W-:Y:S01]  /*54d0*/  ISETP.NE.U32.AND P4, PT, R86, RZ, PT ;  /* 0x000000ff5600720c */ /* 0x000fe20003f85070 */
[----:B------:R-:W-:Y:S01]  /*54e0*/  UISETP.NE.AND UP2, UPT, UR50, URZ, UPT ;  /* 0x000000ff3200728c */ /* 0x000fe2000bf45270 */
[----:B------:R-:W-:Y:S01]  /*54f0*/  ISETP.NE.U32.AND P2, PT, RZ, UR38, PT ;  /* 0x00000026ff007c0c */ /* 0x000fe2000bf45070 */
[----:B------:R-:W-:Y:S01]  /*5500*/  UISETP.NE.U32.AND UP1, UPT, UR44, URZ, UPT ;  /* 0x000000ff2c00728c */ /* 0x000fe2000bf25070 */
[----:B------:R-:W-:Y:S01]  /*5510*/  ISETP.NE.AND.EX P4, PT, R87, RZ, PT, P4 ;  /* 0x000000ff5700720c */ /* 0x000fe20003f85340 */
[----:B------:R-:W-:Y:S01]  /*5520*/  UPLOP3.LUT UP0, UPT, UPT, UPT, UPT, 0x40, 0x4 ;  /* 0x000000000004789c */ /* 0x000fe20003f0e870 */
[----:B------:R-:W-:Y:S01]  /*5530*/  ISETP.NE.AND.EX P2, PT, RZ, UR39, PT, P2 ;  /* 0x00000027ff007c0c */ /* 0x000fe2000bf45320 */
[----:B------:R-:W-:Y:S01]  /*5540*/  UISETP.NE.AND.EX UP1, UPT, UR45, URZ, UPT, UP1 ;  /* 0x000000ff2d00728c */ /* 0x000fe2000bf25310 */
[----:B------:R-:W-:Y:S04]  /*5550*/  PLOP3.LUT P1, PT, PT, PT, UP2, 0x80, 0x8 ;  /* 0x000000000008781c */ /* 0x000fe80003f2f028 */
[----:B------:R-:W-:Y:S06]  /*5560*/  @UP2 UPLOP3.LUT UP0, UPT, UPT, UPT, UP1, 0x80, 0x8 ;  /* 0x000000000008289c */ /* 0x000fec0003f0f010 */
[----:B------:R-:W-:Y:S01]  /*5570*/  PLOP3.LUT P0, PT, PT, PT, UP0, 0x80, 0x8 ;  /* 0x000000000008781c */ /* 0x000fe20003f0f008 */
[----:B------:R-:W-:Y:S01]  /*5580*/  @!UPT UIADD3 URZ, UPT, UPT, URZ, URZ, URZ ;  /* 0x000000fffffff290 */ /* 0x000fe2000fffe0ff */
[----:B------:R-:W-:Y:S11]  /*5590*/  BRA.U !UP1, `(.L_x_90) ;  /* 0x0000000109387547 */ /* 0x000ff6000b800000 */
[----:B------:R-:W-:Y:S01]  /*55a0*/  UISETP.NE.U32.AND UP0, UPT, UR38, URZ, UPT ;  /* 0x000000ff2600728c */ /* 0x000fe2000bf05070 */
[----:B------:R-:W-:Y:S02]  /*55b0*/  HFMA2 R0, -RZ, RZ, 0, 5.9604644775390625e-08 ;  /* 0x00000001ff007431 */ /* 0x000fe400000001ff */
[----:B------:R-:W-:Y:S01]  /*55c0*/  IMAD.MOV.U32 R91, RZ, RZ, 0x1 ;  /* 0x00000001ff5b7424 */ /* 0x000fe200078e00ff */
[----:B------:R-:W-:Y:S06]  /*55d0*/  UISETP.NE.AND.EX UP0, UPT, UR39, URZ, UPT, UP0 ;  /* 0x000000ff2700728c */ /* 0x000fec000bf05300 */
[----:B------:R-:W-:Y:S05]  /*55e0*/  PLOP3.LUT P3, PT, PT, PT, UP0, 0x80, 0x8 ;  /* 0x000000000008781c */ /* 0x000fea0003f6f008 */
[----:B------:R-:W1:Y:S01]  /*55f0*/  @UP0 LDCU.64 UR6, c[0x0][0x888] ;  /* 0x00011100ff0607ac */ /* 0x000e620008000a00 */
[----:B------:R-:W-:Y:S07]  /*5600*/  @UP0 UIMAD UR4, UR36, UR44, URZ ;  /* 0x0000002c240402a4 */ /* 0x000fee000f8e02ff */
[----:B------:R-:W-:Y:S01]  /*5610*/  @!P3 PRMT R91, R0, 0x7610, R91 ;  /* 0x00007610005bb816 */ /* 0x000fe2000000005b */
[----:B-1----:R-:W-:Y:S03]  /*5620*/  @UP0 UIMAD.WIDE UR6, UR4, 0x4, UR6 ;  /* 0x00000004040608a5 */ /* 0x002fe6000f8e0206 */
[----:B------:R-:W1:Y:S03]  /*5630*/  @!UP0 LDCU UR4, c[0x0][0x880] ;  /* 0x00011000ff0487ac */ /* 0x000e660008000800 */
[----:B------:R-:W-:Y:S01]  /*5640*/  IMAD.U32 R2, RZ, RZ, UR6 ;  /* 0x00000006ff027e24 */ /* 0x000fe2000f8e00ff */
[----:B------:R-:W-:Y:S05]  /*5650*/  MOV R3, UR7 ;  /* 0x0000000700037c02 */ /* 0x000fea0008000f00 */
[----:B-----5:R2:W5:Y:S02]  /*5660*/  @P3 LDG.E R50, desc[UR46][R2.64] ;  /* 0x0000002e02323981 */ /* 0x020564000c1e1900 */
[----:B-12---:R-:W-:Y:S02]  /*5670*/  @!P3 IMAD.U32 R50, RZ, RZ, UR4 ;  /* 0x00000004ff32be24 */ /* 0x006fe4000f8e00ff */
.L_x_90:
[----:B------:R-:W-:Y:S05]  /*5680*/  @!P4 BRA `(.L_x_91) ;  /* 0x000000000020c947 */ /* 0x000fea0003800000 */
[----:B------:R-:W-:Y:S04]  /*5690*/  ISETP.NE.U32.AND P3, PT, R84, RZ, PT ;  /* 0x000000ff5400720c */ /* 0x000fe80003f65070 */
[----:B------:R-:W-:Y:S11]  /*56a0*/  ISETP.NE.AND.EX P3, PT, R85, RZ, PT, P3 ;  /* 0x000000ff5500720c */ /* 0x000ff60003f65330 */
[----:B------:R-:W-:Y:S02]  /*56b0*/  @!UPT UIADD3 URZ, UPT, UPT, URZ, URZ, URZ ;  /* 0x000000fffffff290 */ /* 0x000fe4000fffe0ff */
[----:B------:R-:W1:Y:S01]  /*56c0*/  @P3 LDC.64 R2, c[0x0][0x8a8] ;  /* 0x00022a00ff023b82 */ /* 0x000e620000000a00 */
[----:B------:R-:W-:Y:S04]  /*56d0*/  @P3 IMAD R0, R86, UR36, RZ ;  /* 0x0000002456003c24 */ /* 0x000fe8000f8e02ff */
[----:B-1----:R-:W-:Y:S05]  /*56e0*/  @P3 IMAD.WIDE R2, R0, 0x4, R2 ;  /* 0x0000000400023825 */ /* 0x002fea00078e0202 */
[----:B-----5:R1:W5:Y:S02]  /*56f0*/  @P3 LDG.E R47, desc[UR46][R2.64] ;  /* 0x0000002e022f3981 */ /* 0x020364000c1e1900 */
[----:B-1----:R-:W2:Y:S02]  /*5700*/  @!P3 LDC R47, c[0x0][0x8a0] ;  /* 0x00022800ff2fbb82 */ /* 0x002ea40000000800 */
.L_x_91:
[----:B-----5:R-:W-:Y:S01]  /*5710*/  ISETP.NE.AND P4, PT, R50, RZ, PT ;  /* 0x000000ff3200720c */ /* 0x020fe20003f85270 */
[----:B------:R-:W-:Y:S01]  /*5720*/  BSSY B1, `(.L_x_92) ;  /* 0x0000042000017945 */ /* 0x000fe20003800000 */
[----:B------:R-:W-:Y:S01]  /*5730*/  SEL R9, RZ, 0xffffffff, P2 ;  /* 0xffffffffff097807 */ /* 0x000fe20001000000 */
[----:B------:R-:W-:Y:S01]  /*5740*/  IMAD.MOV.U32 R64, RZ, RZ, 0x1 ;  /* 0x00000001ff407424 */ /* 0x000fe200078e00ff */
[----:B------:R-:W-:Y:S02]  /*5750*/  LOP3.LUT P3, RZ, R91, 0xff, RZ, 0xc0, !PT ;  /* 0x000000ff5bff7812 */ /* 0x000fe4000786c0ff */
[----:B------:R-:W-:Y:S02]  /*5760*/  CS2R R62, SRZ ;  /* 0x00000000003e7805 */ /* 0x000fe4000001ff00 */
[----:B------:R-:W-:Y:S02]  /*5770*/  @P1 SEL R2, RZ, 0xffffffff, P4 ;  /* 0xffffffffff021807 */ /* 0x000fe40002000000 */
[----:B------:R-:W-:Y:S02]  /*5780*/  CS2R R60, SRZ ;  /* 0x00000000003c7805 */ /* 0x000fe4000001ff00 */
[----:B------:R-:W-:Y:S02]  /*5790*/  LEA R0, R100, UR49, 0x3 ;  /* 0x0000003164007c11 */ /* 0x000fe4000f8e18ff */
[----:B------:R-:W-:Y:S02]  /*57a0*/  CS2R R58, SRZ ;  /* 0x00000000003a7805 */ /* 0x000fe4000001ff00 */
[----:B------:R-:W-:Y:S02]  /*57b0*/  @P0 SEL R2, R9, R2, !P3 ;  /* 0x0000000209020207 */ /* 0x000fe40005800000 */
[----:B------:R-:W-:Y:S02]  /*57c0*/  CS2R R56, SRZ ;  /* 0x0000000000387805 */ /* 0x000fe4000001ff00 */
[----:B------:R-:W-:Y:S02]  /*57d0*/  LEA R108, R44, UR49, 0x3 ;  /* 0x000000312c6c7c11 */ /* 0x000fe4000f8e18ff */
[----:B------:R-:W-:Y:S02]  /*57e0*/  @P1 LOP3.LUT R2, R2, 0x1, RZ, 0xc0, !PT ;  /* 0x0000000102021812 */ /* 0x000fe400078ec0ff */
[----:B------:R-:W-:Y:S02]  /*57f0*/  SHF.L.U32 R7, R102, 0x1f, RZ ;  /* 0x0000001f66077819 */ /* 0x000fe400000006ff */
[----:B------:R-:W-:Y:S02]  /*5800*/  ISETP.NE.U32.OR P6, PT, R2, 0x1, !P1 ;  /* 0x000000010200780c */ /* 0x000fe40004fc5470 */
[----:B------:R-:W-:Y:S02]  /*5810*/  PLOP3.LUT P2, PT, PT, PT, UP1, 0x80, 0x8 ;  /* 0x000000000008781c */ /* 0x000fe40003f4f018 */
[C---:B------:R-:W-:Y:S02]  /*5820*/  LEA.HI R5, R44.reuse, R44, RZ, 0x1 ;  /* 0x0000002c2c057211 */ /* 0x040fe400078f08ff */
[----:B------:R-:W-:Y:S02]  /*5830*/  SEL R2, RZ, 0xffffffff, P4 ;  /* 0xffffffffff027807 */ /* 0x000fe40002000000 */
[----:B------:R-:W-:Y:S01]  /*5840*/  P2R R72, PR, RZ, 0x40 ;  /* 0x00000040ff487803 */ /* 0x000fe20000000000 */
[C---:B------:R-:W-:Y:S01]  /*5850*/  IMAD.SHL.U32 R3, R5.reuse, 0x80, RZ ;  /* 0x0000008005037824 */ /* 0x040fe200078e00ff */
[----:B------:R-:W-:Y:S03]  /*5860*/  LOP3.LUT R5, R5, 0xffe, RZ, 0xc0, !PT ;  /* 0x00000ffe05057812 */ /* 0x000fe600078ec0ff */
[----:B------:R-:W-:Y:S02]  /*5870*/  @P6 SHF.L.U32 R11, R99, 0x1f, RZ ;  /* 0x0000001f630b6819 */ /* 0x000fe400000006ff */
[----:B------:R-:W-:Y:S01]  /*5880*/  @P2 SEL R2, R9, R2, !P3 ;  /* 0x0000000209022207 */ /* 0x000fe20005800000 */
[----:B------:R-:W-:Y:S01]  /*5890*/  IMAD.IADD R48, R44, 0x1, -R5 ;  /* 0x000000012c307824 */ /* 0x000fe200078e0a05 */
[----:B------:R-:W1:Y:S01]  /*58a0*/  @P6 SYNCS.PHASECHK.TRANS64.TRYWAIT P1, [R0+URZ+0x60], R11 ;  /* 0x0000600b000065a7 */ /* 0x000e6200080211ff */
[----:B------:R-:W-:Y:S02]  /*58b0*/  LOP3.LUT R3, R3, 0xffffff00, RZ, 0xc0, !PT ;  /* 0xffffff0003037812 */ /* 0x000fe400078ec0ff */
[----:B------:R-:W-:Y:S03]  /*58c0*/  LOP3.LUT R2, R2, 0x1, RZ, 0xc0, !PT ;  /* 0x0000000102027812 */ /* 0x000fe600078ec0ff */
[----:B------:R-:W-:Y:S01]  /*58d0*/  IMAD.IADD R3, R46, 0x1, R3 ;  /* 0x000000012e037824 */ /* 0x000fe200078e0203 */
[----:B------:R-:W-:Y:S03]  /*58e0*/  ISETP.NE.U32.AND P5, PT, R2, 0x1, PT ;  /* 0x000000010200780c */ /* 0x000fe60003fa5070 */
[----:B------:R-:W-:Y:S01]  /*58f0*/  IMAD R48, R48, 0x100000, R3 ;  /* 0x0010000030307824 */ /* 0x000fe200078e0203 */
[----:B------:R-:W-:Y:S01]  /*5900*/  P2R R65, PR, RZ, 0x20 ;  /* 0x00000020ff417803 */ /* 0x000fe20000000000 */
[----:B------:R3:W4:Y:S01]  /*5910*/  SYNCS.PHASECHK.TRANS64.TRYWAIT P0, [R108+URZ+0xd0], R7 ;  /* 0x0000d0076c0075a7 */ /* 0x00072200080011ff */
[----:B-1----:R-:W-:Y:S01]  /*5920*/  @P6 SEL R64, RZ, 0x1, !P1 ;  /* 0x00000001ff406807 */ /* 0x002fe20004800000 */
[----:B---3--:R-:W-:Y:S06]  /*5930*/  @!P6 BRA `(.L_x_93) ;  /* 0x000000000080e947 */ /* 0x008fec0003800000 */
[----:B------:R-:W-:Y:S01]  /*5940*/  @P5 IMAD R4, R100, 0x1000, R95 ;  /* 0x0000100064045824 */ /* 0x000fe200078e025f */
[----:B------:R-:W-:Y:S01]  /*5950*/  ISETP.NE.AND P1, PT, R64, RZ, PT ;  /* 0x000000ff4000720c */ /* 0x000fe20003f25270 */
[----:B------:R-:W-:Y:S01]  /*5960*/  BSSY B0, `(.L_x_94) ;  /* 0x000000b000007945 */ /* 0x000fe20003800000 */
[----:B------:R-:W-:Y:S01]  /*5970*/  CS2R R58, SRZ ;  /* 0x00000000003a7805 */ /* 0x000fe2000001ff00 */
[----:B------:R-:W-:Y:S01]  /*5980*/  @P5 VIADD R2, R4, UR49 ;  /* 0x0000003104025c36 */ /* 0x000fe20008000000 */
[----:B------:R-:W-:Y:S02]  /*5990*/  CS2R R56, SRZ ;  /* 0x0000000000387805 */ /* 0x000fe4000001ff00 */
[----:B------:R-:W-:Y:S02]  /*59a0*/  CS2R R62, SRZ ;  /* 0x00000000003e7805 */ /* 0x000fe4000001ff00 */
[----:B------:R-:W-:Y:S01]  /*59b0*/  CS2R R60, SRZ ;  /* 0x00000000003c7805 */ /* 0x000fe2000001ff00 */
[----:B------:R-:W-:Y:S04]  /*59c0*/  @P5 IMAD R2, R103, -0x10, R2 ;  /* 0xfffffff067025824 */ /* 0x000fe800078e0202 */
[----:B------:R-:W-:Y:S05]  /*59d0*/  @P1 BRA `(.L_x_95) ;  /* 0x00000000000c1947 */ /* 0x000fea0003800000 */
[----:B------:R-:W-:Y:S04]  /*59e0*/  SHF.L.U32 R3, R99, 0x1f, RZ ;  /* 0x0000001f63037819 */ /* 0x000fe800000006ff */
[----:B------:R-:W1:Y:S02]  /*59f0*/  SYNCS.PHASECHK.TRANS64.TRYWAIT P1, [R0+URZ+0x60], R3 ;  /* 0x00006003000075a7 */ /* 0x000e6400080211ff */
[----:B-1----:R-:W-:Y:S05]  /*5a00*/  @!P1 BRA `(.L_x_96) ;  /* 0x0000004000509947 */ /* 0x002fea0003800000 */
.L_x_95:
[----:B------:R-:W-:Y:S05]  /*5a10*/  BSYNC B0 ;  /* 0x0000000000007941 */ /* 0x000fea0003800000 */
.L_x_94:
[----:B------:R-:W-:Y:S01]  /*5a20*/  ISETP.NE.AND P1, PT, R65, RZ, PT ;  /* 0x000000ff4100720c */ /* 0x000fe20003f25270 */
[----:B-1----:R-:W-:Y:S02]  /*5a30*/  VIADD R3, R0, 0x80 ;  /* 0x0000008000037836 */ /* 0x002fe40000000000 */
[----:B------:R-:W-:Y:S02]  /*5a40*/  IMAD.U32 R0, RZ, RZ, UR37 ;  /* 0x00000025ff007e24 */ /* 0x000fe4000f8e00ff */
[----:B------:R-:W-:Y:S03]  /*5a50*/  VIADD R100, R100, 0x1 ;  /* 0x0000000164647836 */ /* 0x000fe60000000000 */
[----:B------:R-:W-:Y:S05]  /*5a60*/  PRMT R0, R0, 0x654, R3 ;  /* 0x0000065400007816 */ /* 0x000fea0000000003 */
[----:B------:R1:W3:Y:S04]  /*5a70*/  @P1 LDS.128 R56, [R4+UR49+0x200] ;  /* 0x0002003104381984 */ /* 0x0002e80008000c00 */
[----:B------:R1:W1:Y:S01]  /*5a80*/  @P1 LDS.128 R60, [R2+0x210] ;  /* 0x00021000023c1984 */ /* 0x0002620000000c00 */
[C---:B------:R-:W-:Y:S01]  /*5a90*/  ISETP.NE.AND P1, PT, R100.reuse, 0x4, PT ;  /* 0x000000046400780c */ /* 0x040fe20003f25270 */
[----:B------:R-:W-:Y:S01]  /*5aa0*/  @!PT LDS RZ, [RZ] ;  /* 0x00000000fffff984 */ /* 0x000fe20000000800 */
[----:B------:R-:W-:Y:S01]  /*5ab0*/  @!PT LDS RZ, [RZ] ;  /* 0x00000000fffff984 */ /* 0x000fe20000000800 */
[----:B------:R-:W-:Y:S01]  /*5ac0*/  @!PT LDS RZ, [RZ] ;  /* 0x00000000fffff984 */ /* 0x000fe20000000800 */
[----:B------:R-:W-:Y:S01]  /*5ad0*/  @!PT LDS RZ, [RZ] ;  /* 0x00000000fffff984 */ /* 0x000fe20000000800 */
[----:B------:R5:W-:Y:S06]  /*5ae0*/  MEMBAR.ALL.CTA ;  /* 0x0000000000007992 */ /* 0x000bec0000008000 */
[----:B-----5:R-:W5:Y:S01]  /*5af0*/  FENCE.VIEW.ASYNC.S ;  /* 0x00000000000073c6 */ /* 0x020f620000000000 */
[----:B------:R-:W-:Y:S01]  /*5b00*/  SEL R100, R100, RZ, P1 ;  /* 0x000000ff64647207 */ /* 0x000fe20000800000 */
[----:B-----5:R5:W-:Y:S02]  /*5b10*/  SYNCS.ARRIVE.TRANS64.RED.A1T0 RZ, [R0+URZ], RZ ;  /* 0x000000ff00ff79a7 */ /* 0x020be400081004ff */
[----:B-----5:R-:W-:Y:S04]  /*5b20*/  SEL R0, RZ, 0x1, P1 ;  /* 0x00000001ff007807 */ /* 0x020fe80000800000 */
[----:B---3--:R-:W-:Y:S02]  /*5b30*/  LOP3.LUT R99, R99, R0, RZ, 0x3c, !PT ;  /* 0x0000000063637212 */ /* 0x008fe400078e3cff */
.L_x_93:
[----:B------:R-:W-:Y:S05]  /*5b40*/  BSYNC B1 ;  /* 0x0000000000017941 */ /* 0x000fea0003800000 */
.L_x_92:
[----:B------:R-:W-:Y:S04]  /*5b50*/  SHF.R.U32.HI R3, RZ, 0x15, R48 ;  /* 0x00000015ff037819 */ /* 0x000fe80000011630 */
[----:B------:R-:W-:Y:S01]  /*5b60*/  LOP3.LUT P1, RZ, R3, 0x3, R96, 0x48, !PT ;  /* 0x0000000303ff7812 */ /* 0x000fe20007824860 */
[----:B------:R-:W-:Y:S01]  /*5b70*/  @!UPT UIADD3 URZ, UPT, UPT, URZ, URZ, URZ ;  /* 0x000000fffffff290 */ /* 0x000fe2000fffe0ff */
[----:B----4-:R-:W-:Y:S11]  /*5b80*/  @P0 BRA `(.L_x_97) ;  /* 0x0000000000080947 */ /* 0x010ff60003800000 */
[----:B------:R-:W3:Y:S02]  /*5b90*/  SYNCS.PHASECHK.TRANS64.TRYWAIT P0, [R108+URZ+0xd0], R7 ;  /* 0x0000d0076c0075a7 */ /* 0x000ee400080011ff */
[----:B---3--:R-:W-:Y:S05]  /*5ba0*/  @!P0 BRA `(.L_x_98) ;  /* 0x0000003c00fc8947 */ /* 0x008fea0003800000 */
.L_x_97:
[----:B------:R-:W-:Y:S05]  /*5bb0*/  @!P1 BRA `(.L_x_99) ;  /* 0x0000000000409947 */ /* 0x000fea0003800000 */
[----:B------:R-:W4:Y:S01]  /*5bc0*/  LDCU.64 UR8, c[0x4][0x78] ;  /* 0x01000f00ff0877ac */ /* 0x000f220008000a00 */
[----:B------:R-:W-:Y:S01]  /*5bd0*/  MOV R3, 0x0 ;  /* 0x0000000000037802 */ /* 0x000fe20000000f00 */
[----:B------:R-:W-:Y:S02]  /*5be0*/  HFMA2 R12, -RZ, RZ, 0, 5.9604644775390625e-08 ;  /* 0x00000001ff0c7431 */ /* 0x000fe400000001ff */
[----:B------:R-:W-:Y:S02]  /*5bf0*/  IMAD.MOV.U32 R8, RZ, RZ, 0x192 ;  /* 0x00000192ff087424 */ /* 0x000fe400078e00ff */
[----:B------:R-:W-:Y:S01]  /*5c00*/  IMAD.MOV.U32 R13, RZ, RZ, RZ ;  /* 0x000000ffff0d7224 */ /* 0x000fe200078e00ff */
[----:B------:R-:W3:Y:S01]  /*5c10*/  LDCU.64 UR6, c[0x4][0x80] ;  /* 0x01001000ff0677ac */ /* 0x000ee20008000a00 */
[----:B-1----:R-:W1:Y:S01]  /*5c20*/  LDC.64 R2, c[0x4][R3] ;  /* 0x0100000003027b82 */ /* 0x002e620000000a00 */
[----:B------:R-:W5:Y:S01]  /*5c30*/  LDCU.64 UR4, c[0x4][0x18] ;  /* 0x01000300ff0477ac */ /* 0x000f620008000a00 */
[----:B----4-:R-:W-:Y:S01]  /*5c40*/  MOV R5, UR9 ;  /* 0x0000000900057c02 */ /* 0x010fe20008000f00 */
[----:B------:R-:W-:Y:S01]  /*5c50*/  IMAD.U32 R4, RZ, RZ, UR8 ;  /* 0x00000008ff047e24 */ /* 0x000fe2000f8e00ff */
[----:B---3--:R-:W-:Y:S01]  /*5c60*/  MOV R7, UR7 ;  /* 0x0000000700077c02 */ /* 0x008fe20008000f00 */
[----:B------:R-:W-:Y:S01]  /*5c70*/  IMAD.U32 R6, RZ, RZ, UR6 ;  /* 0x00000006ff067e24 */ /* 0x000fe2000f8e00ff */
[----:B-----5:R-:W-:Y:S01]  /*5c80*/  MOV R11, UR5 ;  /* 0x00000005000b7c02 */ /* 0x020fe20008000f00 */
[----:B------:R-:W-:Y:S02]  /*5c90*/  IMAD.U32 R10, RZ, RZ, UR4 ;  /* 0x00000004ff0a7e24 */ /* 0x000fe4000f8e00ff */
[----:B------:R-:W-:Y:S07]  /*5ca0*/  LEPC R20, `(.L_x_99) ;  /* 0x000000001014794e */ /* 0x000fee0000000000 */
[----:B-12---:R-:W-:Y:S05]  /*5cb0*/  CALL.ABS.NOINC R2 ;  /* 0x0000000002007343 */ /* 0x006fea0003c00000 */
.L_x_99:
[----:B------:R-:W-:Y:S05]  /*5cc0*/  WARPSYNC.ALL ;  /* 0x0000000000007948 */ /* 0x000fea0003800000 */
[----:B------:R-:W-:Y:S01]  /*5cd0*/  R2UR UR4, R48 ;  /* 0x00000000300472ca */ /* 0x000fe200000e0000 */
[----:B------:R-:W-:Y:S01]  /*5ce0*/  BSSY.RECONVERGENT B0, `(.L_x_100) ;  /* 0x00000a1000007945 */ /* 0x000fe20003800200 */
[C---:B------:R-:W-:Y:S02]  /*5cf0*/  SHF.L.U32 R51, R56.reuse, 0x10, RZ ;  /* 0x0000001038337819 */ /* 0x040fe400000006ff */
[C---:B------:R-:W-:Y:S02]  /*5d00*/  PRMT R49, R56.reuse, 0x8880, RZ ;  /* 0x0000888038317816 */ /* 0x040fe400000000ff */
[----:B------:R-:W-:Y:S02]  /*5d10*/  SHF.R.S32.HI R51, RZ, 0x18, R51 ;  /* 0x00000018ff337819 */ /* 0x000fe40000011433 */
[----:B------:R-:W-:Y:S02]  /*5d20*/  SHF.L.U32 R52, R56, 0x8, RZ ;  /* 0x0000000838347819 */ /* 0x000fe400000006ff */
[C---:B------:R-:W-:Y:S02]  /*5d30*/  PRMT R54, R58.reuse, 0x8880, RZ ;  /* 0x000088803a367816 */ /* 0x040fe400000000ff */
[----:B------:R-:W-:Y:S01]  /*5d40*/  SHF.L.U32 R53, R58, 0x8, RZ ;  /* 0x000000083a357819 */ /* 0x000fe200000006ff */
[----:B-1-3--:R-:W-:Y:S01]  /*5d50*/  LDTM.16dp32bit_t0_t15.x32 R4, tmem[UR4] ;  /* 0x00000004000479ee */ /* 0x00afe20008a80000 */
[----:B------:R-:W2:Y:S01]  /*5d60*/  LDTM.16dp32bit_t16_t31.x32 R4, tmem[UR4+0x20] ;  /* 0x00002004000479ee */ /* 0x000ea20008aa0000 */
[----:B------:R-:W-:Y:S02]  /*5d70*/  IADD3 R67, PT, PT, R95, UR49, RZ ;  /* 0x000000315f437c10 */ /* 0x000fe4000fffe0ff */
[----:B------:R-:W-:Y:S02]  /*5d80*/  SHF.L.U32 R66, R97, 0x4, RZ ;  /* 0x0000000461427819 */ /* 0x000fe400000006ff */
[----:B------:R-:W-:Y:S02]  /*5d90*/  SHF.R.S32.HI R53, RZ, 0x18, R53 ;  /* 0x00000018ff357819 */ /* 0x000fe40000011435 */
[----:B------:R-:W-:Y:S02]  /*5da0*/  IADD3 R109, PT, PT, R67, R66, RZ ;  /* 0x00000042436d7210 */ /* 0x000fe40007ffe0ff */
[----:B------:R-:W-:Y:S02]  /*5db0*/  ISETP.NE.AND P0, PT, R105, RZ, PT ;  /* 0x000000ff6900720c */ /* 0x000fe40003f05270 */
[----:B------:R-:W-:Y:S01]  /*5dc0*/  ISETP.NE.AND P6, PT, R72, RZ, PT ;  /* 0x000000ff4800720c */ /* 0x000fe20003fc5270 */
[----:B--2---:R-:W-:Y:S11]  /*5dd0*/  IMAD R0, R47, R4, RZ ;  /* 0x000000042f007224 */ /* 0x004ff600078e02ff */
[----:B------:R-:W-:Y:S01]  /*5de0*/  @!UPT UIADD3 URZ, UPT, UPT, URZ, URZ, URZ ;  /* 0x000000fffffff290 */ /* 0x000fe2000fffe0ff */
[----:B------:R-:W-:Y:S01]  /*5df0*/  @P6 SHF.L.U32 R74, R99, 0x1f, RZ ;  /* 0x0000001f634a6819 */ /* 0x000fe200000006ff */
[----:B------:R-:W-:Y:S02]  /*5e00*/  IMAD R2, R47, R5, RZ ;  /* 0x000000052f027224 */ /* 0x000fe400078e02ff */
[----:B------:R-:W-:Y:S01]  /*5e10*/  IMAD R0, R49, R50, R0 ;  /* 0x0000003231007224 */ /* 0x000fe200078e0200 */
[----:B------:R-:W-:Y:S01]  /*5e20*/  SHF.R.S32.HI R49, RZ, 0x18, R52 ;  /* 0x00000018ff317819 */ /* 0x000fe20000011434 */
[----:B------:R-:W-:Y:S01]  /*5e30*/  IMAD R3, R47, R6, RZ ;  /* 0x000000062f037224 */ /* 0x000fe200078e02ff */
[----:B------:R-:W-:Y:S01]  /*5e40*/  SHF.L.U32 R52, R57, 0x10, RZ ;  /* 0x0000001039347819 */ /* 0x000fe200000006ff */
[-C--:B------:R-:W-:Y:S01]  /*5e50*/  IMAD R2, R51, R50.reuse, R2 ;  /* 0x0000003233027224 */ /* 0x080fe200078e0202 */
[----:B------:R-:W-:Y:S01]  /*5e60*/  SHF.R.S32.HI R51, RZ, 0x18, R56 ;  /* 0x00000018ff337819 */ /* 0x000fe20000011438 */
[----:B------:R-:W-:Y:S02]  /*5e70*/  IMAD R7, R47, R7, RZ ;  /* 0x000000072f077224 */ /* 0x000fe400078e02ff */
[-C--:B------:R-:W-:Y:S01]  /*5e80*/  IMAD R3, R49, R50.reuse, R3 ;  /* 0x0000003231037224 */ /* 0x080fe200078e0203 */
[----:B------:R-:W-:Y:S01]  /*5e90*/  PRMT R49, R57, 0x8880, RZ ;  /* 0x0000888039317816 */ /* 0x000fe200000000ff */
[----:B------:R-:W-:Y:S01]  /*5ea0*/  IMAD R7, R51, R50, R7 ;  /* 0x0000003233077224 */ /* 0x000fe200078e0207 */
[----:B------:R-:W-:Y:S01]  /*5eb0*/  SHF.R.S32.HI R51, RZ, 0x18, R52 ;  /* 0x00000018ff337819 */ /* 0x000fe20000011434 */
[----:B------:R-:W-:Y:S02]  /*5ec0*/  IMAD R4, R47, R8, RZ ;  /* 0x000000082f047224 */ /* 0x000fe400078e02ff */
[----:B------:R-:W-:Y:S01]  /*5ed0*/  IMAD.SHL.U32 R52, R57, 0x100, RZ ;  /* 0x0000010039347824 */ /* 0x000fe200078e00ff */
[----:B------:R-:W-:Y:S01]  /*5ee0*/  I2IP.S8.S32.SAT R55, R7, R3, RZ ;  /* 0x0000000307377239 */ /* 0x000fe200000014ff */
[----:B------:R-:W-:Y:S02]  /*5ef0*/  IMAD R5, R47, R9, RZ ;  /* 0x000000092f057224 */ /* 0x000fe400078e02ff */
[----:B------:R-:W-:Y:S01]  /*5f00*/  IMAD R4, R49, R50, R4 ;  /* 0x0000003231047224 */ /* 0x000fe200078e0204 */
[----:B------:R-:W-:Y:S01]  /*5f10*/  SHF.R.S32.HI R49, RZ, 0x18, R52 ;  /* 0x00000018ff317819 */ /* 0x000fe20000011434 */
[----:B------:R-:W-:Y:S01]  /*5f20*/  IMAD R6, R47, R10, RZ ;  /* 0x0000000a2f067224 */ /* 0x000fe200078e02ff */
[----:B------:R-:W-:Y:S01]  /*5f30*/  I2IP.S8.S32.SAT R68, R2, R0, R55 ;  /* 0x0000000002447239 */ /* 0x000fe20000001437 */
[-C--:B------:R-:W-:Y:S01]  /*5f40*/  IMAD R5, R51, R50.reuse, R5 ;  /* 0x0000003233057224 */ /* 0x080fe200078e0205 */
[----:B------:R-:W-:Y:S01]  /*5f50*/  SHF.L.U32 R52, R58, 0x10, RZ ;  /* 0x000000103a347819 */ /* 0x000fe200000006ff */
[----:B------:R-:W-:Y:S01]  /*5f60*/  IMAD R11, R47, R11, RZ ;  /* 0x0000000b2f0b7224 */ /* 0x000fe200078e02ff */
[----:B------:R-:W-:Y:S01]  /*5f70*/  SHF.R.S32.HI R51, RZ, 0x18, R57 ;  /* 0x00000018ff337819 */ /* 0x000fe20000011439 */
[----:B------:R-:W-:Y:S01]  /*5f80*/  IMAD R6, R49, R50, R6 ;  /* 0x0000003231067224 */ /* 0x000fe200078e0206 */
[----:B------:R-:W-:Y:S01]  /*5f90*/  SHF.R.S32.HI R52, RZ, 0x18, R52 ;  /* 0x00000018ff347819 */ /* 0x000fe20000011434 */
[C---:B------:R-:W-:Y:S02]  /*5fa0*/  IMAD R8, R47.reuse, R12, RZ ;  /* 0x0000000c2f087224 */ /* 0x040fe400078e02ff */
[----:B------:R-:W-:Y:S02]  /*5fb0*/  IMAD.MOV.U32 R49, RZ, RZ, R54 ;  /* 0x000000ffff317224 */ /* 0x000fe400078e0036 */
[----:B------:R-:W-:Y:S02]  /*5fc0*/  IMAD R9, R47, R13, RZ ;  /* 0x0000000d2f097224 */ /* 0x000fe400078e02ff */
[----:B------:R-:W-:Y:S01]  /*5fd0*/  IMAD R11, R51, R50, R11 ;  /* 0x00000032330b7224 */ /* 0x000fe200078e020b */
[----:B------:R-:W-:Y:S01]  /*5fe0*/  SHF.R.S32.HI R51, RZ, 0x18, R58 ;  /* 0x00000018ff337819 */ /* 0x000fe2000001143a */
[----:B------:R-:W-:Y:S02]  /*5ff0*/  IMAD R10, R47, R14, RZ ;  /* 0x0000000e2f0a7224 */ /* 0x000fe400078e02ff */
[----:B------:R-:W-:Y:S01]  /*6000*/  IMAD R8, R49, R50, R8 ;  /* 0x0000003231087224 */ /* 0x000fe200078e0208 */
[----:B------:R-:W-:Y:S01]  /*6010*/  I2IP.S8.S32.SAT R69, R11, R6, RZ ;  /* 0x000000060b457239 */ /* 0x000fe200000014ff */
[----:B------:R-:W-:Y:S01]  /*6020*/  IMAD R15, R47, R15, RZ ;  /* 0x0000000f2f0f7224 */ /* 0x000fe200078e02ff */
[----:B------:R-:W-:Y:S01]  /*6030*/  PRMT R49, R59, 0x8880, RZ ;  /* 0x000088803b317816 */ /* 0x000fe200000000ff */
[----:B------:R-:W-:Y:S01]  /*6040*/  IMAD R9, R52, R50, R9 ;  /* 0x0000003234097224 */ /* 0x000fe200078e0209 */
[----:B------:R-:W-:Y:S01]  /*6050*/  I2IP.S8.S32.SAT R69, R5, R4, R69 ;  /* 0x0000000405457239 */ /* 0x000fe20000001445 */
[-C--:B------:R-:W-:Y:S01]  /*6060*/  IMAD R10, R53, R50.reuse, R10 ;  /* 0x00000032350a7224 */ /* 0x080fe200078e020a */
[----:B------:R-:W-:Y:S01]  /*6070*/  SHF.L.U32 R53, R59, 0x8, RZ ;  /* 0x000000083b357819 */ /* 0x000fe200000006ff */
[----:B------:R-:W-:Y:S01]  /*6080*/  IMAD R15, R51, R50, R15 ;  /* 0x00000032330f7224 */ /* 0x000fe200078e020f */
[----:B------:R-:W-:Y:S01]  /*6090*/  SHF.L.U32 R51, R59, 0x10, RZ ;  /* 0x000000103b337819 */ /* 0x000fe200000006ff */
[C---:B------:R-:W-:Y:S01]  /*60a0*/  IMAD R12, R47.reuse, R16, RZ ;  /* 0x000000102f0c7224 */ /* 0x040fe200078e02ff */
[----:B------:R-:W-:Y:S01]  /*60b0*/  SHF.R.S32.HI R53, RZ, 0x18, R53 ;  /* 0x00000018ff357819 */ /* 0x000fe20000011435 */
[C---:B------:R-:W-:Y:S01]  /*60c0*/  IMAD R13, R47.reuse, R17, RZ ;  /* 0x000000112f0d7224 */ /* 0x040fe200078e02ff */
[----:B------:R-:W-:Y:S01]  /*60d0*/  SHF.R.S32.HI R51, RZ, 0x18, R51 ;  /* 0x00000018ff337819 */ /* 0x000fe20000011433 */
[----:B------:R-:W-:Y:S01]  /*60e0*/  IMAD R14, R47, R18, RZ ;  /* 0x000000122f0e7224 */ /* 0x000fe200078e02ff */
[----:B------:R-:W-:Y:S01]  /*60f0*/  I2IP.S8.S32.SAT R70, R15, R10, RZ ;  /* 0x0000000a0f467239 */ /* 0x000fe200000014ff */
[----:B------:R-:W-:Y:S01]  /*6100*/  IMAD R12, R49, R50, R12 ;  /* 0x00000032310c7224 */ /* 0x000fe200078e020c */
[----:B------:R-:W-:Y:S01]  /*6110*/  SHF.R.S32.HI R49, RZ, 0x18, R59 ;  /* 0x00000018ff317819 */ /* 0x000fe2000001143b */
[----:B------:R-:W-:Y:S01]  /*6120*/  IMAD R19, R47, R19, RZ ;  /* 0x000000132f137224 */ /* 0x000fe200078e02ff */
[----:B------:R-:W-:Y:S01]  /*6130*/  I2IP.S8.S32.SAT R70, R9, R8, R70 ;  /* 0x0000000809467239 */ /* 0x000fe20000001446 */
[-C--:B------:R-:W-:Y:S01]  /*6140*/  IMAD R13, R51, R50.reuse, R13 ;  /* 0x00000032330d7224 */ /* 0x080fe200078e020d */
[C---:B------:R-:W-:Y:S01]  /*6150*/  PRMT R51, R60.reuse, 0x8880, RZ ;  /* 0x000088803c337816 */ /* 0x040fe200000000ff */
[-C--:B------:R-:W-:Y:S01]  /*6160*/  IMAD R14, R53, R50.reuse, R14 ;  /* 0x00000032350e7224 */ /* 0x080fe200078e020e */
[----:B------:R-:W-:Y:S01]  /*6170*/  PRMT R53, R61, 0x8880, RZ ;  /* 0x000088803d357816 */ /* 0x000fe200000000ff */
[----:B------:R-:W-:Y:S01]  /*6180*/  IMAD R19, R49, R50, R19 ;  /* 0x0000003231137224 */ /* 0x000fe200078e0213 */
[----:B------:R-:W-:Y:S01]  /*6190*/  MOV R49, R51 ;  /* 0x0000003300317202 */ /* 0x000fe20000000f00 */
[----:B------:R-:W-:Y:S02]  /*61a0*/  IMAD R16, R47, R20, RZ ;  /* 0x000000142f107224 */ /* 0x000fe400078e02ff */
[C---:B------:R-:W-:Y:S01]  /*61b0*/  IMAD.U32 R52, R60.reuse, 0x10000, RZ ;  /* 0x000100003c347824 */ /* 0x040fe200078e00ff */
[----:B------:R-:W-:Y:S01]  /*61c0*/  I2IP.S8.S32.SAT R71, R19, R14, RZ ;  /* 0x0000000e13477239 */ /* 0x000fe200000014ff */
[----:B------:R-:W-:Y:S01]  /*61d0*/  IMAD R16, R49, R50, R16 ;  /* 0x0000003231107224 */ /* 0x000fe200078e0210 */
[----:B------:R-:W-:Y:S01]  /*61e0*/  SHF.L.U32 R49, R60, 0x8, RZ ;  /* 0x000000083c317819 */ /* 0x000fe200000006ff */
[C---:B------:R-:W-:Y:S01]  /*61f0*/  IMAD R17, R47.reuse, R21, RZ ;  /* 0x000000152f117224 */ /* 0x040fe200078e02ff */
[----:B------:R-:W-:Y:S01]  /*6200*/  SHF.R.S32.HI R51, RZ, 0x18, R52 ;  /* 0x00000018ff337819 */ /* 0x000fe20000011434 */
[C---:B------:R-:W-:Y:S01]  /*6210*/  IMAD R18, R47.reuse, R22, RZ ;  /* 0x000000162f127224 */ /* 0x040fe200078e02ff */
[----:B------:R-:W-:Y:S01]  /*6220*/  SHF.R.S32.HI R49, RZ, 0x18, R49 ;  /* 0x00000018ff317819 */ /* 0x000fe20000011431 */
[----:B------:R-:W-:Y:S01]  /*6230*/  IMAD R23, R47, R23, RZ ;  /* 0x000000172f177224 */ /* 0x000fe200078e02ff */
[----:B------:R-:W-:Y:S01]  /*6240*/  I2IP.S8.S32.SAT R71, R13, R12, R71 ;  /* 0x0000000c0d477239 */ /* 0x000fe20000001447 */
[----:B------:R-:W-:Y:S01]  /*6250*/  IMAD R17, R51, R50, R17 ;  /* 0x0000003233117224 */ /* 0x000fe200078e0211 */
[C---:B------:R-:W-:Y:S01]  /*6260*/  SHF.L.U32 R52, R61.reuse, 0x10, RZ ;  /* 0x000000103d347819 */ /* 0x040fe200000006ff */
[----:B------:R-:W-:Y:S01]  /*6270*/  IMAD.SHL.U32 R54, R61, 0x100, RZ ;  /* 0x000001003d367824 */ /* 0x000fe200078e00ff */
[----:B------:R-:W-:Y:S01]  /*6280*/  SHF.R.S32.HI R51, RZ, 0x18, R60 ;  /* 0x00000018ff337819 */ /* 0x000fe2000001143c */
[----:B------:R-:W-:Y:S01]  /*6290*/  IMAD R20, R47, R24, RZ ;  /* 0x000000182f147224 */ /* 0x000fe200078e02ff */
[----:B------:R1:W-:Y:S01]  /*62a0*/  STS.128 [R95+UR49+0x4200], R68 ;  /* 0x004200445f007988 */ /* 0x0003e20008000c31 */
[-C--:B------:R-:W-:Y:S01]  /*62b0*/  IMAD R18, R49, R50.reuse, R18 ;  /* 0x0000003231127224 */ /* 0x080fe200078e0212 */
[----:B------:R-:W-:Y:S01]  /*62c0*/  SHF.R.S32.HI R52, RZ, 0x18, R52 ;  /* 0x00000018ff347819 */ /* 0x000fe20000011434 */
[----:B------:R-:W-:Y:S01]  /*62d0*/  IMAD R21, R47, R25, RZ ;  /* 0x000000192f157224 */ /* 0x000fe200078e02ff */
[----:B------:R-:W-:Y:S01]  /*62e0*/  SHF.R.S32.HI R49, RZ, 0x18, R54 ;  /* 0x00000018ff317819 */ /* 0x000fe20000011436 */
[----:B------:R-:W-:Y:S01]  /*62f0*/  IMAD R23, R51, R50, R23 ;  /* 0x0000003233177224 */ /* 0x000fe200078e0217 */
[----:B------:R-:W-:Y:S01]  /*6300*/  SHF.R.S32.HI R51, RZ, 0x18, R61 ;  /* 0x00000018ff337819 */ /* 0x000fe2000001143d */
[----:B------:R-:W-:Y:S01]  /*6310*/  IMAD R22, R47, R26, RZ ;  /* 0x0000001a2f167224 */ /* 0x000fe200078e02ff */
[----:B------:R-:W-:Y:S01]  /*6320*/  SHF.R.S32.HI R54, RZ, 0x18, R63 ;  /* 0x00000018ff367819 */ /* 0x000fe2000001143f */
[----:B------:R-:W-:Y:S01]  /*6330*/  IMAD R20, R53, R50, R20 ;  /* 0x0000003235147224 */ /* 0x000fe200078e0214 */
[----:B------:R-:W-:Y:S01]  /*6340*/  I2IP.S8.S32.SAT R76, R23, R18, RZ ;  /* 0x00000012174c7239 */ /* 0x000fe200000014ff */
[----:B------:R-:W-:Y:S01]  /*6350*/  IMAD R27, R47, R27, RZ ;  /* 0x0000001b2f1b7224 */ /* 0x000fe200078e02ff */
[----:B------:R-:W-:Y:S01]  /*6360*/  SHF.L.U32 R53, R62, 0x8, RZ ;  /* 0x000000083e357819 */ /* 0x000fe200000006ff */
[-C--:B------:R-:W-:Y:S01]  /*6370*/  IMAD R21, R52, R50.reuse, R21 ;  /* 0x0000003234157224 */ /* 0x080fe200078e0215 */
[C---:B------:R-:W-:Y:S01]  /*6380*/  SHF.L.U32 R52, R62.reuse, 0x10, RZ ;  /* 0x000000103e347819 */ /* 0x040fe200000006ff */
[----:B------:R-:W-:Y:S01]  /*6390*/  IMAD R22, R49, R50, R22 ;  /* 0x0000003231167224 */ /* 0x000fe200078e0216 */
[----:B------:R-:W-:Y:S01]  /*63a0*/  PRMT R49, R62, 0x8880, RZ ;  /* 0x000088803e317816 */ /* 0x000fe200000000ff */
[----:B------:R-:W-:Y:S01]  /*63b0*/  IMAD R24, R47, R28, RZ ;  /* 0x0000001c2f187224 */ /* 0x000fe200078e02ff */
[----:B------:R-:W-:Y:S01]  /*63c0*/  I2IP.S8.S32.SAT R76, R17, R16, R76 ;  /* 0x00000010114c7239 */ /* 0x000fe2000000144c */
[----:B------:R-:W-:Y:S01]  /*63d0*/  IMAD R27, R51, R50, R27 ;  /* 0x00000032331b7224 */ /* 0x000fe200078e021b */
[----:B------:R-:W-:Y:S01]  /*63e0*/  SHF.R.S32.HI R51, RZ, 0x18, R52 ;  /* 0x00000018ff337819 */ /* 0x000fe20000011434 */
[C---:B------:R-:W-:Y:S01]  /*63f0*/  IMAD R25, R47.reuse, R29, RZ ;  /* 0x0000001d2f197224 */ /* 0x040fe200078e02ff */
[----:B------:R-:W-:Y:S01]  /*6400*/  SHF.R.S32.HI R53, RZ, 0x18, R53 ;  /* 0x00000018ff357819 */ /* 0x000fe20000011435 */
[----:B------:R-:W-:Y:S01]  /*6410*/  IMAD R26, R47, R30, RZ ;  /* 0x0000001e2f1a7224 */ /* 0x000fe200078e02ff */
[----:B------:R-:W-:Y:S01]  /*6420*/  I2IP.S8.S32.SAT R77, R27, R22, RZ ;  /* 0x000000161b4d7239 */ /* 0x000fe200000014ff */
[-C--:B------:R-:W-:Y:S01]  /*6430*/  IMAD R24, R49, R50.reuse, R24 ;  /* 0x0000003231187224 */ /* 0x080fe200078e0218 */
[----:B------:R-:W-:Y:S01]  /*6440*/  SHF.L.U32 R52, R63, 0x10, RZ ;  /* 0x000000103f347819 */ /* 0x000fe200000006ff */
[----:B------:R-:W-:Y:S01]  /*6450*/  IMAD R25, R51, R50, R25 ;  /* 0x0000003233197224 */ /* 0x000fe200078e0219 */
[----:B------:R-:W-:Y:S01]  /*6460*/  I2IP.S8.S32.SAT R77, R21, R20, R77 ;  /* 0x00000014154d7239 */ /* 0x000fe2000000144d */
[----:B------:R-:W-:Y:S01]  /*6470*/  IMAD R26, R53, R50, R26 ;  /* 0x00000032351a7224 */ /* 0x000fe200078e021a */
[----:B------:R-:W-:Y:S01]  /*6480*/  SHF.R.S32.HI R49, RZ, 0x18, R62 ;  /* 0x00000018ff317819 */ /* 0x000fe2000001143e */
[----:B------:R-:W-:Y:S01]  /*6490*/  IMAD R31, R47, R31, RZ ;  /* 0x0000001f2f1f7224 */ /* 0x000fe200078e02ff */
[C---:B------:R-:W-:Y:S01]  /*64a0*/  PRMT R51, R63.reuse, 0x8880, RZ ;  /* 0x000088803f337816 */ /* 0x040fe200000000ff */
[----:B------:R-:W-:Y:S01]  /*64b0*/  IMAD.SHL.U32 R53, R63, 0x100, RZ ;  /* 0x000001003f357824 */ /* 0x000fe200078e00ff */
[----:B------:R-:W-:Y:S01]  /*64c0*/  SHF.R.S32.HI R52, RZ, 0x18, R52 ;  /* 0x00000018ff347819 */ /* 0x000fe20000011434 */
[C---:B------:R-:W-:Y:S02]  /*64d0*/  IMAD R28, R47.reuse, R32, RZ ;  /* 0x000000202f1c7224 */ /* 0x040fe400078e02ff */
[----:B------:R-:W-:Y:S01]  /*64e0*/  IMAD R29, R47, R33, RZ ;  /* 0x000000212f1d7224 */ /* 0x000fe200078e02ff */
[----:B------:R-:W-:Y:S01]  /*64f0*/  SHF.R.S32.HI R53, RZ, 0x18, R53 ;  /* 0x00000018ff357819 */ /* 0x000fe20000011435 */
[-C--:B------:R-:W-:Y:S02]  /*6500*/  IMAD R31, R49, R50.reuse, R31 ;  /* 0x00000032311f7224 */ /* 0x080fe400078e021f */
[----:B------:R-:W-:Y:S02]  /*6510*/  IMAD R28, R51, R50, R28 ;  /* 0x00000032331c7224 */ /* 0x000fe400078e021c */
[----:B------:R-:W-:Y:S01]  /*6520*/  IMAD R30, R47, R34, RZ ;  /* 0x000000222f1e7224 */ /* 0x000fe200078e02ff */
[----:B------:R-:W-:Y:S01]  /*6530*/  I2IP.S8.S32.SAT R55, R31, R26, RZ ;  /* 0x0000001a1f377239 */ /* 0x000fe200000014ff */
[----:B------:R-:W-:Y:S02]  /*6540*/  IMAD R29, R52, R50, R29 ;  /* 0x00000032341d7224 */ /* 0x000fe400078e021d */
[----:B------:R-:W-:Y:S01]  /*6550*/  IMAD R35, R47, R35, RZ ;  /* 0x000000232f237224 */ /* 0x000fe200078e02ff */
[----:B------:R-:W-:Y:S01]  /*6560*/  I2IP.S8.S32.SAT R78, R25, R24, R55 ;  /* 0x00000018194e7239 */ /* 0x000fe20000001437 */
[-C--:B------:R-:W-:Y:S01]  /*6570*/  IMAD R30, R53, R50.reuse, R30 ;  /* 0x00000032351e7224 */ /* 0x080fe200078e021e */
[----:B------:R-:W-:Y:S01]  /*6580*/  LEA R55, R100, UR49, 0x3 ;  /* 0x0000003164377c11 */ /* 0x000fe2000f8e18ff */
[----:B------:R-:W-:Y:S05]  /*6590*/  IMAD R35, R54, R50, R35 ;  /* 0x0000003236237224 */ /* 0x000fea00078e0223 */
[----:B------:R-:W-:Y:S04]  /*65a0*/  I2IP.S8.S32.SAT R73, R35, R30, RZ ;  /* 0x0000001e23497239 */ /* 0x000fe800000014ff */
[----:B------:R-:W-:Y:S05]  /*65b0*/  I2IP.S8.S32.SAT R79, R29, R28, R73 ;  /* 0x0000001c1d4f7239 */ /* 0x000fea0000001449 */
[----:B------:R1:W-:Y:S01]  /*65c0*/  STS.128 [R109+0x4210], R76 ;  /* 0x0042104c6d007388 */ /* 0x0003e20000000c00 */
[----:B------:R-:W-:Y:S01]  /*65d0*/  @!PT LDS RZ, [RZ] ;  /* 0x00000000fffff984 */ /* 0x000fe20000000800 */
[----:B------:R-:W-:Y:S01]  /*65e0*/  @!PT LDS RZ, [RZ] ;  /* 0x00000000fffff984 */ /* 0x000fe20000000800 */
[----:B------:R-:W-:Y:S01]  /*65f0*/  @!PT LDS RZ, [RZ] ;  /* 0x00000000fffff984 */ /* 0x000fe20000000800 */
[----:B------:R-:W-:Y:S01]  /*6600*/  @!PT LDS RZ, [RZ] ;  /* 0x00000000fffff984 */ /* 0x000fe20000000800 */
[----:B------:R2:W-:Y:S07]  /*6610*/  MEMBAR.ALL.CTA ;  /* 0x0000000000007992 */ /* 0x0005ee0000008000 */
[----:B--2---:R-:W2:Y:S02]  /*6620*/  FENCE.VIEW.ASYNC.S ;  /* 0x00000000000073c6 */ /* 0x004ea40000000000 */
[----:B--2---:R-:W-:Y:S06]  /*6630*/  BAR.SYNC.DEFER_BLOCKING 0x1, 0x80 ;  /* 0x0042000000007b1d */ /* 0x004fec0000010000 */
[----:B------:R-:W-:Y:S05]  /*6640*/  @P0 BRA `(.L_x_101) ;  /* 0x0000000000280947 */ /* 0x000fea0003800000 */
[----:B------:R-:W-:Y:S02]  /*6650*/  UIADD3 UR4, UPT, UPT, UR49, 0x4200, URZ ;  /* 0x0000420031047890 */ /* 0x000fe4000fffe0ff */
[----:B------:R-:W-:Y:S01]  /*6660*/  UIADD3 UR6, UP0, UPT, UR52, 0x680, URZ ;  /* 0x0000068034067890 */ /* 0x000fe2000ff1e0ff */
[----:B------:R-:W-:Y:S03]  /*6670*/  UMOV UR43, UR36 ;  /* 0x00000024002b7c82 */ /* 0x000fe60008000000 */
[----:B------:R-:W-:Y:S01]  /*6680*/  MOV R104, UR4 ;  /* 0x0000000400687c02 */ /* 0x000fe20008000f00 */
[----:B------:R-:W-:Y:S03]  /*6690*/  UIADD3.X UR7, UPT, UPT, URZ, UR53, URZ, UP0, !UPT ;  /* 0x00000035ff077290 */ /* 0x000fe600087fe4ff */
[----:B------:R-:W-:Y:S11]  /*66a0*/  R2UR UR40, R104 ;  /* 0x00000000682872ca */ /* 0x000ff600000e0000 */
[----:B------:R-:W-:Y:S02]  /*66b0*/  @!UPT UIADD3 URZ, UPT, UPT, URZ, URZ, URZ ;  /* 0x000000fffffff290 */ /* 0x000fe4000fffe0ff */
[----:B------:R2:W-:Y:S01]  /*66c0*/  UTMASTG.3D [UR40], [UR6] ;  /* 0x00000028060073b5 */ /* 0x0005e20008010000 */
[----:B------:R0:W-:Y:S01]  /*66d0*/  UTMACMDFLUSH ;  /* 0x00000000000079b7 */ /* 0x0001e20000000000 */
[----:B--2---:R-:W-:Y:S04]  /*66e0*/  DEPBAR.LE SB0, 0x1 ;  /* 0x000080400000791a */ /* 0x004fe80000000000 */
.L_x_101:
[----:B------:R-:W-:Y:S05]  /*66f0*/  BSYNC.RECONVERGENT B0 ;  /* 0x0000000000007941 */ /* 0x000fea0003800200 */
.L_x_100:
[----:B------:R-:W-:Y:S06]  /*6700*/  BAR.SYNC.DEFER_BLOCKING 0x1, 0x80 ;  /* 0x0042000000007b1d */ /* 0x000fec0000010000 */
[----:B------:R-:W2:Y:S01]  /*6710*/  @P6 SYNCS.PHASECHK.TRANS64.TRYWAIT P0, [R55+URZ+0x60], R74 ;  /* 0x0000604a370065a7 */ /* 0x000ea200080011ff */
[----:B------:R-:W-:Y:S01]  /*6720*/  BSSY B1, `(.L_x_102) ;  /* 0x000001f000017945 */ /* 0x000fe20003800000 */
[----:B--2---:R-:W-:Y:S03]  /*6730*/  @P6 SEL R64, RZ, 0x1, !P0 ;  /* 0x00000001ff406807 */ /* 0x004fe60004000000 */
[----:B------:R-:W-:Y:S05]  /*6740*/  @!P6 BRA `(.L_x_103) ;  /* 0x000000000070e947 */ /* 0x000fea0003800000 */
[----:B------:R-:W-:Y:S01]  /*6750*/  ISETP.NE.AND P1, PT, R65, RZ, PT ;  /* 0x000000ff4100720c */ /* 0x000fe20003f25270 */
[----:B------:R-:W-:Y:S01]  /*6760*/  BSSY B0, `(.L_x_104) ;  /* 0x0000008000007945 */ /* 0x000fe20003800000 */
[----:B------:R-:W-:Y:S11]  /*6770*/  ISETP.NE.AND P0, PT, R64, RZ, PT ;  /* 0x000000ff4000720c */ /* 0x000ff60003f05270 */
[----:B------:R-:W-:Y:S04]  /*6780*/  @P1 IMAD R3, R100, 0x1000, R67 ;  /* 0x0000100064031824 */ /* 0x000fe800078e0243 */
[----:B------:R-:W-:Y:S01]  /*6790*/  @P1 IMAD.IADD R2, R66, 0x1, R3 ;  /* 0x0000000142021824 */ /* 0x000fe200078e0203 */
[----:B------:R-:W-:Y:S06]  /*67a0*/  @P0 BRA `(.L_x_105) ;  /* 0x00000000000c0947 */ /* 0x000fec0003800000 */
[----:B------:R-:W-:Y:S04]  /*67b0*/  SHF.L.U32 R0, R99, 0x1f, RZ ;  /* 0x0000001f63007819 */ /* 0x000fe800000006ff */
[----:B------:R-:W2:Y:S02]  /*67c0*/  SYNCS.PHASECHK.TRANS64.TRYWAIT P0, [R55+URZ+0x60], R0 ;  /* 0x00006000370075a7 */ /* 0x000ea400080011ff */
[----:B--2---:R-:W-:Y:S05]  /*67d0*/  @!P0 BRA `(.L_x_106) ;  /* 0x0000003400048947 */ /* 0x004fea0003800000 */
.L_x_105:
[----:B------:R-:W-:Y:S05]  /*67e0*/  BSYNC B0 ;  /* 0x0000000000007941 */ /* 0x000fea0003800000 */
.L_x_104:
[----:B------:R-:W-:Y:S01]  /*67f0*/  ISETP.NE.AND P0, PT, R65, RZ, PT ;  /* 0x000000ff4100720c */ /* 0x000fe20003f05270 */
[----:B--2---:R-:W-:Y:S02]  /*6800*/  VIADD R55, R55, 0x80 ;  /* 0x0000008037377836 */ /* 0x004fe40000000000 */
[----:B------:R-:W-:Y:S02]  /*6810*/  IMAD.U32 R0, RZ, RZ, UR37 ;  /* 0x00000025ff007e24 */ /* 0x000fe4000f8e00ff */
[----:B------:R-:W-:Y:S03]  /*6820*/  VIADD R100, R100, 0x1 ;  /* 0x0000000164647836 */ /* 0x000fe60000000000 */
[----:B------:R-:W-:Y:S05]  /*6830*/  PRMT R0, R0, 0x654, R55 ;  /* 0x0000065400007816 */ /* 0x000fea0000000037 */
[----:B------:R2:W3:Y:S04]  /*6840*/  @P0 LDS.128 R56, [R3+0x200] ;  /* 0x0002000003380984 */ /* 0x0004e80000000c00 */
[----:B------:R2:W4:Y:S01]  /*6850*/  @P0 LDS.128 R60, [R2+0x210] ;  /* 0x00021000023c0984 */ /* 0x0005220000000c00 */
        /* <DEDUP_REMOVED lines=10> */
[----:B--23--:R-:W-:Y:S02]  /*6900*/  LOP3.LUT R99, R99, R0, RZ, 0x3c, !PT ;  /* 0x0000000063637212 */ /* 0x00cfe400078e3cff */
.L_x_103:
[----:B------:R-:W-:Y:S05]  /*6910*/  BSYNC B1 ;  /* 0x0000000000017941 */ /* 0x000fea0003800000 */
.L_x_102:
[----:B------:R-:W-:Y:S05]  /*6920*/  VIADD R3, R48, 0x40 ;  /* 0x0000004030037836 */ /* 0x000fea0000000000 */
[----:B------:R-:W-:Y:S04]  /*6930*/  SHF.R.U32.HI R3, RZ, 0x15, R3 ;  /* 0x00000015ff037819 */ /* 0x000fe80000011603 */
[----:B------:R-:W-:Y:S11]  /*6940*/  LOP3.LUT P0, RZ, R3, 0x3, R96, 0x48, !PT ;  /* 0x0000000303ff7812 */ /* 0x000ff60007804860 */
[----:B------:R-:W-:Y:S02]  /*6950*/  @!UPT UIADD3 URZ, UPT, UPT, URZ, URZ, URZ ;  /* 0x000000fffffff290 */ /* 0x000fe4000fffe0ff */
[----:B------:R-:W-:Y:S05]  /*6960*/  @!P0 BRA `(.L_x_107) ;  /* 0x0000000000408947 */ /* 0x000fea0003800000 */
[----:B------:R-:W2:Y:S01]  /*6970*/  LDCU.64 UR8, c[0x4][0x78] ;  /* 0x01000f00ff0877ac */ /* 0x000ea20008000a00 */
[----:B------:R-:W-:Y:S01]  /*6980*/  MOV R3, 0x0 ;  /* 0x0000000000037802 */ /* 0x000fe20000000f00 */
[----:B------:R-:W-:Y:S02]  /*6990*/  HFMA2 R12, -RZ, RZ, 0, 5.9604644775390625e-08 ;  /* 0x00000001ff0c7431 */ /* 0x000fe400000001ff */
[----:B------:R-:W-:Y:S02]  /*69a0*/  IMAD.MOV.U32 R8, RZ, RZ, 0x192 ;  /* 0x00000192ff087424 */ /* 0x000fe400078e00ff */
[----:B------:R-:W-:Y:S01]  /*69b0*/  IMAD.MOV.U32 R13, RZ, RZ, RZ ;  /* 0x000000ffff0d7224 */ /* 0x000fe200078e00ff */
[----:B------:R-:W3:Y:S01]  /*69c0*/  LDCU.64 UR6, c[0x4][0x80] ;  /* 0x01001000ff0677ac */ /* 0x000ee20008000a00 */
[----:B------:R-:W1:Y:S01]  /*69d0*/  LDC.64 R2, c[0x4][R3] ;  /* 0x0100000003027b82 */ /* 0x000e620000000a00 */
[----:B------:R-:W5:Y:S01]  /*69e0*/  LDCU.64 UR4, c[0x4][0x18] ;  /* 0x01000300ff0477ac */ /* 0x000f620008000a00 */
[----:B--2---:R-:W-:Y:S01]  /*69f0*/  MOV R5, UR9 ;  /* 0x0000000900057c02 */ /* 0x004fe20008000f00 */
[----:B------:R-:W-:Y:S01]  /*6a00*/  IMAD.U32 R4, RZ, RZ, UR8 ;  /* 0x00000008ff047e24 */ /* 0x000fe2000f8e00ff */
[----:B---3--:R-:W-:Y:S01]  /*6a10*/  MOV R7, UR7 ;  /* 0x0000000700077c02 */ /* 0x008fe20008000f00 */
[----:B------:R-:W-:Y:S01]  /*6a20*/  IMAD.U32 R6, RZ, RZ, UR6 ;  /* 0x00000006ff067e24 */ /* 0x000fe2000f8e00ff */
[----:B-----5:R-:W-:Y:S01]  /*6a30*/  MOV R11, UR5 ;  /* 0x00000005000b7c02 */ /* 0x020fe20008000f00 */
[----:B------:R-:W-:Y:S02]  /*6a40*/  IMAD.U32 R10, RZ, RZ, UR4 ;  /* 0x00000004ff0a7e24 */ /* 0x000fe4000f8e00ff */
[----:B------:R-:W-:Y:S07]  /*6a50*/  LEPC R20, `(.L_x_107) ;  /* 0x000000001014794e */ /* 0x000fee0000000000 */
[----:B-1--4-:R-:W-:Y:S05]  /*6a60*/  CALL.ABS.NOINC R2 ;  /* 0x0000000002007343 */ /* 0x012fea0003c00000 */
.L_x_107:
[----:B------:R-:W-:Y:S01]  /*6a70*/  SHF.L.U32 R51, R56, 0x10, RZ ;  /* 0x0000001038337819 */ /* 0x000fe200000006ff */
[----:B------:R-:W-:Y:S05]  /*6a80*/  WARPSYNC.ALL ;  /* 0x0000000000007948 */ /* 0x000fea0003800000 */
[----:B------:R-:W-:Y:S01]  /*6a90*/  R2UR UR4, R48 ;  /* 0x00000000300472ca */ /* 0x000fe200000e0000 */
[----:B------:R-:W-:Y:S01]  /*6aa0*/  BSSY.RECONVERGENT B0, `(.L_x_108) ;  /* 0x0000099000007945 */ /* 0x000fe20003800200 */
[C---:B------:R-:W-:Y:S02]  /*6ab0*/  PRMT R49, R56.reuse, 0x8880, RZ ;  /* 0x0000888038317816 */ /* 0x040fe400000000ff */
[----:B------:R-:W-:Y:S02]  /*6ac0*/  SHF.R.S32.HI R51, RZ, 0x18, R51 ;  /* 0x00000018ff337819 */ /* 0x000fe40000011433 */
[----:B------:R-:W-:Y:S02]  /*6ad0*/  SHF.L.U32 R52, R56, 0x8, RZ ;  /* 0x0000000838347819 */ /* 0x000fe400000006ff */
[----:B------:R-:W-:Y:S02]  /*6ae0*/  SHF.L.U32 R53, R57, 0x8, RZ ;  /* 0x0000000839357819 */ /* 0x000fe400000006ff */
[----:B------:R-:W-:Y:S02]  /*6af0*/  SHF.R.S32.HI R54, RZ, 0x18, R58 ;  /* 0x00000018ff367819 */ /* 0x000fe4000001143a */
[----:B------:R-:W-:Y:S01]  /*6b00*/  SHF.R.S32.HI R53, RZ, 0x18, R53 ;  /* 0x00000018ff357819 */ /* 0x000fe20000011435 */
[----:B------:R-:W-:Y:S01]  /*6b10*/  LDTM.16dp32bit_t0_t15.x32 R4, tmem[UR4+0x40] ;  /* 0x00004004000479ee */ /* 0x000fe20008a80000 */
[----:B------:R-:W2:Y:S01]  /*6b20*/  LDTM.16dp32bit_t16_t31.x32 R4, tmem[UR4+0x60] ;  /* 0x00006004000479ee */ /* 0x000ea20008aa0000 */
[----:B----4-:R-:W-:Y:S02]  /*6b30*/  SHF.L.U32 R55, R62, 0x8, RZ ;  /* 0x000000083e377819 */ /* 0x010fe400000006ff */
[----:B------:R-:W-:Y:S02]  /*6b40*/  ISETP.NE.AND P0, PT, R105, RZ, PT ;  /* 0x000000ff6900720c */ /* 0x000fe40003f05270 */
[----:B------:R-:W-:Y:S02]  /*6b50*/  SHF.R.S32.HI R55, RZ, 0x18, R55 ;  /* 0x00000018ff377819 */ /* 0x000fe40000011437 */
[----:B------:R-:W-:Y:S01]  /*6b60*/  ISETP.NE.AND P6, PT, R72, RZ, PT ;  /* 0x000000ff4800720c */ /* 0x000fe20003fc5270 */
[C---:B--2---:R-:W-:Y:S02]  /*6b70*/  IMAD R0, R47.reuse, R4, RZ ;  /* 0x000000042f007224 */ /* 0x044fe400078e02ff */
        /* <DEDUP_REMOVED lines=12> */
[C---:B------:R-:W-:Y:S01]  /*6c40*/  IMAD R4, R47.reuse, R8, RZ ;  /* 0x000000082f047224 */ /* 0x040fe200078e02ff */
[----:B------:R-:W-:Y:S01]  /*6c50*/  SHF.L.U32 R52, R58, 0x10, RZ ;  /* 0x000000103a347819 */ /* 0x000fe200000006ff */
[----:B------:R-:W-:Y:S01]  /*6c60*/  IMAD R5, R47, R9, RZ ;  /* 0x000000092f057224 */ /* 0x000fe200078e02ff */
[----:B-1----:R-:W-:Y:S01]  /*6c70*/  I2IP.S8.S32.SAT R69, R7, R3, RZ ;  /* 0x0000000307457239 */ /* 0x002fe200000014ff */
[----:B------:R-:W-:Y:S01]  /*6c80*/  IMAD R6, R47, R10, RZ ;  /* 0x0000000a2f067224 */ /* 0x000fe200078e02ff */
[----:B------:R-:W-:Y:S01]  /*6c90*/  SHF.R.S32.HI R52, RZ, 0x18, R52 ;  /* 0x00000018ff347819 */ /* 0x000fe20000011434 */
[----:B------:R-:W-:Y:S01]  /*6ca0*/  IMAD R4, R49, R50, R4 ;  /* 0x0000003231047224 */ /* 0x000fe200078e0204 */
[----:B------:R-:W-:Y:S01]  /*6cb0*/  I2IP.S8.S32.SAT R68, R2, R0, R69 ;  /* 0x0000000002447239 */ /* 0x000fe20000001445 */
[-C--:B------:R-:W-:Y:S01]  /*6cc0*/  IMAD R5, R51, R50.reuse, R5 ;  /* 0x0000003233057224 */ /* 0x080fe200078e0205 */
[----:B------:R-:W-:Y:S01]  /*6cd0*/  SHF.R.S32.HI R49, RZ, 0x18, R57 ;  /* 0x00000018ff317819 */ /* 0x000fe20000011439 */
[----:B------:R-:W-:Y:S01]  /*6ce0*/  IMAD R11, R47, R11, RZ ;  /* 0x0000000b2f0b7224 */ /* 0x000fe200078e02ff */
[C---:B------:R-:W-:Y:S01]  /*6cf0*/  PRMT R51, R58.reuse, 0x8880, RZ ;  /* 0x000088803a337816 */ /* 0x040fe200000000ff */
[----:B------:R-:W-:Y:S01]  /*6d00*/  IMAD R6, R53, R50, R6 ;  /* 0x0000003235067224 */ /* 0x000fe200078e0206 */
[----:B------:R-:W-:Y:S01]  /*6d10*/  SHF.L.U32 R53, R58, 0x8, RZ ;  /* 0x000000083a357819 */ /* 0x000fe200000006ff */
[C---:B------:R-:W-:Y:S02]  /*6d20*/  IMAD R8, R47.reuse, R12, RZ ;  /* 0x0000000c2f087224 */ /* 0x040fe400078e02ff */
[----:B------:R-:W-:Y:S01]  /*6d30*/  IMAD R9, R47, R13, RZ ;  /* 0x0000000d2f097224 */ /* 0x000fe200078e02ff */
[----:B------:R-:W-:Y:S01]  /*6d40*/  SHF.R.S32.HI R53, RZ, 0x18, R53 ;  /* 0x00000018ff357819 */ /* 0x000fe20000011435 */
[----:B------:R-:W-:Y:S01]  /*6d50*/  IMAD R11, R49, R50, R11 ;  /* 0x00000032310b7224 */ /* 0x000fe200078e020b */
[----:B------:R-:W-:Y:S01]  /*6d60*/  PRMT R49, R59, 0x8880, RZ ;  /* 0x000088803b317816 */ /* 0x000fe200000000ff */
[----:B------:R-:W-:Y:S02]  /*6d70*/  IMAD R10, R47, R14, RZ ;  /* 0x0000000e2f0a7224 */ /* 0x000fe400078e02ff */
[----:B------:R-:W-:Y:S01]  /*6d80*/  IMAD R8, R51, R50, R8 ;  /* 0x0000003233087224 */ /* 0x000fe200078e0208 */
[----:B------:R-:W-:Y:S01]  /*6d90*/  I2IP.S8.S32.SAT R70, R11, R6, RZ ;  /* 0x000000060b467239 */ /* 0x000fe200000014ff */
[-C--:B------:R-:W-:Y:S01]  /*6da0*/  IMAD R9, R52, R50.reuse, R9 ;  /* 0x0000003234097224 */ /* 0x080fe200078e0209 */
[----:B------:R-:W-:Y:S01]  /*6db0*/  SHF.L.U32 R51, R59, 0x10, RZ ;  /* 0x000000103b337819 */ /* 0x000fe200000006ff */
[----:B------:R-:W-:Y:S01]  /*6dc0*/  IMAD R10, R53, R50, R10 ;  /* 0x00000032350a7224 */ /* 0x000fe200078e020a */
[----:B------:R-:W-:Y:S01]  /*6dd0*/  I2IP.S8.S32.SAT R69, R5, R4, R70 ;  /* 0x0000000405457239 */ /* 0x000fe20000001446 */
[----:B------:R-:W-:Y:S01]  /*6de0*/  IMAD R15, R47, R15, RZ ;  /* 0x0000000f2f0f7224 */ /* 0x000fe200078e02ff */
[----:B------:R-:W-:Y:S01]  /*6df0*/  SHF.R.S32.HI R51, RZ, 0x18, R51 ;  /* 0x00000018ff337819 */ /* 0x000fe20000011433 */
[----:B------:R-:W-:Y:S01]  /*6e00*/  IMAD.SHL.U32 R53, R59, 0x100, RZ ;  /* 0x000001003b357824 */ /* 0x000fe200078e00ff */
[----:B------:R-:W-:Y:S01]  /*6e10*/  SHF.R.S32.HI R52, RZ, 0x18, R59 ;  /* 0x00000018ff347819 */ /* 0x000fe2000001143b */
[C---:B------:R-:W-:Y:S02]  /*6e20*/  IMAD R12, R47.reuse, R16, RZ ;  /* 0x000000102f0c7224 */ /* 0x040fe400078e02ff */
[----:B------:R-:W-:Y:S01]  /*6e30*/  IMAD R13, R47, R17, RZ ;  /* 0x000000112f0d7224 */ /* 0x000fe200078e02ff */
[----:B------:R-:W-:Y:S01]  /*6e40*/  SHF.R.S32.HI R53, RZ, 0x18, R53 ;  /* 0x00000018ff357819 */ /* 0x000fe20000011435 */
[----:B------:R-:W-:Y:S01]  /*6e50*/  IMAD R15, R54, R50, R15 ;  /* 0x00000032360f7224 */ /* 0x000fe200078e020f */
[----:B------:R-:W-:Y:S01]  /*6e60*/  SHF.L.U32 R54, R61, 0x10, RZ ;  /* 0x000000103d367819 */ /* 0x000fe200000006ff */
[----:B------:R-:W-:Y:S02]  /*6e70*/  IMAD R14, R47, R18, RZ ;  /* 0x000000122f0e7224 */ /* 0x000fe400078e02ff */
[----:B------:R-:W-:Y:S01]  /*6e80*/  IMAD R12, R49, R50, R12 ;  /* 0x00000032310c7224 */ /* 0x000fe200078e020c */
[----:B------:R-:W-:Y:S01]  /*6e90*/  I2IP.S8.S32.SAT R71, R15, R10, RZ ;  /* 0x0000000a0f477239 */ /* 0x000fe200000014ff */
[----:B------:R-:W-:Y:S01]  /*6ea0*/  IMAD R19, R47, R19, RZ ;  /* 0x000000132f137224 */ /* 0x000fe200078e02ff */
[----:B------:R-:W-:Y:S01]  /*6eb0*/  PRMT R49, R60, 0x8880, RZ ;  /* 0x000088803c317816 */ /* 0x000fe200000000ff */
[----:B------:R-:W-:Y:S01]  /*6ec0*/  IMAD R13, R51, R50, R13 ;  /* 0x00000032330d7224 */ /* 0x000fe200078e020d */
[----:B------:R-:W-:Y:S01]  /*6ed0*/  I2IP.S8.S32.SAT R70, R9, R8, R71 ;  /* 0x0000000809467239 */ /* 0x000fe20000001447 */
[----:B------:R-:W-:Y:S01]  /*6ee0*/  IMAD R16, R47, R20, RZ ;  /* 0x000000142f107224 */ /* 0x000fe200078e02ff */
[----:B------:R-:W-:Y:S01]  /*6ef0*/  SHF.R.S32.HI R54, RZ, 0x18, R54 ;  /* 0x00000018ff367819 */ /* 0x000fe20000011436 */
[-C--:B------:R-:W-:Y:S01]  /*6f00*/  IMAD R14, R53, R50.reuse, R14 ;  /* 0x00000032350e7224 */ /* 0x080fe200078e020e */
[----:B------:R-:W-:Y:S01]  /*6f10*/  PRMT R53, R61, 0x8880, RZ ;  /* 0x000088803d357816 */ /* 0x000fe200000000ff */
[-C--:B------:R-:W-:Y:S01]  /*6f20*/  IMAD R19, R52, R50.reuse, R19 ;  /* 0x0000003234137224 */ /* 0x080fe200078e0213 */
[----:B------:R-:W-:Y:S01]  /*6f30*/  SHF.R.S32.HI R52, RZ, 0x18, R60 ;  /* 0x00000018ff347819 */ /* 0x000fe2000001143c */
[----:B------:R-:W-:Y:S01]  /*6f40*/  IMAD R16, R49, R50, R16 ;  /* 0x0000003231107224 */ /* 0x000fe200078e0210 */
[C---:B------:R-:W-:Y:S01]  /*6f50*/  SHF.L.U32 R49, R60.reuse, 0x10, RZ ;  /* 0x000000103c317819 */ /* 0x040fe200000006ff */
[C---:B------:R-:W-:Y:S01]  /*6f60*/  IMAD R17, R47.reuse, R21, RZ ;  /* 0x000000152f117224 */ /* 0x040fe200078e02ff */
[----:B------:R-:W-:Y:S01]  /*6f70*/  SHF.L.U32 R51, R60, 0x8, RZ ;  /* 0x000000083c337819 */ /* 0x000fe200000006ff */
[C---:B------:R-:W-:Y:S01]  /*6f80*/  IMAD R18, R47.reuse, R22, RZ ;  /* 0x000000162f127224 */ /* 0x040fe200078e02ff */
[----:B------:R-:W-:Y:S01]  /*6f90*/  SHF.R.S32.HI R49, RZ, 0x18, R49 ;  /* 0x00000018ff317819 */ /* 0x000fe20000011431 */
[C---:B------:R-:W-:Y:S01]  /*6fa0*/  IMAD R23, R47.reuse, R23, RZ ;  /* 0x000000172f177224 */ /* 0x040fe200078e02ff */
[----:B------:R-:W-:Y:S01]  /*6fb0*/  SHF.R.S32.HI R51, RZ, 0x18, R51 ;  /* 0x00000018ff337819 */ /* 0x000fe20000011433 */
[----:B------:R-:W-:Y:S01]  /*6fc0*/  IMAD R20, R47, R24, RZ ;  /* 0x000000182f147224 */ /* 0x000fe200078e02ff */
[----:B------:R-:W-:Y:S01]  /*6fd0*/  I2IP.S8.S32.SAT R71, R19, R14, RZ ;  /* 0x0000000e13477239 */ /* 0x000fe200000014ff */
[----:B------:R-:W-:Y:S02]  /*6fe0*/  IMAD R17, R49, R50, R17 ;  /* 0x0000003231117224 */ /* 0x000fe400078e0211 */
[----:B------:R-:W-:Y:S01]  /*6ff0*/  IMAD.SHL.U32 R49, R61, 0x100, RZ ;  /* 0x000001003d317824 */ /* 0x000fe200078e00ff */
[----:B------:R-:W-:Y:S01]  /*7000*/  I2IP.S8.S32.SAT R71, R13, R12, R71 ;  /* 0x0000000c0d477239 */ /* 0x000fe20000001447 */
[-C--:B------:R-:W-:Y:S01]  /*7010*/  IMAD R18, R51, R50.reuse, R18 ;  /* 0x0000003233127224 */ /* 0x080fe200078e0212 */
[----:B------:R-:W-:Y:S01]  /*7020*/  SHF.R.S32.HI R51, RZ, 0x18, R61 ;  /* 0x00000018ff337819 */ /* 0x000fe2000001143d */
[C---:B------:R-:W-:Y:S01]  /*7030*/  IMAD R21, R47.reuse, R25, RZ ;  /* 0x000000192f157224 */ /* 0x040fe200078e02ff */
[----:B------:R-:W-:Y:S01]  /*7040*/  SHF.R.S32.HI R49, RZ, 0x18, R49 ;  /* 0x00000018ff317819 */ /* 0x000fe20000011431 */
[----:B------:R-:W-:Y:S01]  /*7050*/  IMAD R23, R52, R50, R23 ;  /* 0x0000003234177224 */ /* 0x000fe200078e0217 */
[----:B------:R1:W-:Y:S01]  /*7060*/  STS.128 [R95+UR49+0x5200], R68 ;  /* 0x005200445f007988 */ /* 0x0003e20008000c31 */
[----:B------:R-:W-:Y:S01]  /*7070*/  IMAD R22, R47, R26, RZ ;  /* 0x0000001a2f167224 */ /* 0x000fe200078e02ff */
[C---:B------:R-:W-:Y:S01]  /*7080*/  SHF.L.U32 R52, R62.reuse, 0x10, RZ ;  /* 0x000000103e347819 */ /* 0x040fe200000006ff */
        /* <DEDUP_REMOVED lines=9> */
[----:B------:R-:W-:Y:S01]  /*7120*/  SHF.R.S32.HI R49, RZ, 0x18, R62 ;  /* 0x00000018ff317819 */ /* 0x000fe2000001143e */
[----:B------:R-:W-:Y:S01]  /*7130*/  IMAD R25, R47, R29, RZ ;  /* 0x0000001d2f197224 */ /* 0x000fe200078e02ff */
[----:B------:R-:W-:Y:S01]  /*7140*/  SHF.R.S32.HI R54, RZ, 0x18, R63 ;  /* 0x00000018ff367819 */ /* 0x000fe2000001143f */
[-C--:B------:R-:W-:Y:S01]  /*7150*/  IMAD R27, R51, R50.reuse, R27 ;  /* 0x00000032331b7224 */ /* 0x080fe200078e021b */
[----:B------:R-:W-:Y:S01]  /*7160*/  PRMT R51, R63, 0x8880, RZ ;  /* 0x000088803f337816 */ /* 0x000fe200000000ff */
[----:B------:R-:W-:Y:S01]  /*7170*/  IMAD R24, R53, R50, R24 ;  /* 0x0000003235187224 */ /* 0x000fe200078e0218 */
[----:B------:R-:W-:Y:S01]  /*7180*/  SHF.L.U32 R53, R63, 0x8, RZ ;  /* 0x000000083f357819 */ /* 0x000fe200000006ff */
[----:B------:R-:W-:Y:S01]  /*7190*/  IMAD R26, R47, R30, RZ ;  /* 0x0000001e2f1a7224 */ /* 0x000fe200078e02ff */
[----:B------:R-:W-:Y:S01]  /*71a0*/  I2IP.S8.S32.SAT R73, R27, R22, RZ ;  /* 0x000000161b497239 */ /* 0x000fe200000014ff */
[----:B------:R-:W-:Y:S01]  /*71b0*/  IMAD R25, R52, R50, R25 ;  /* 0x0000003234197224 */ /* 0x000fe200078e0219 */
[----:B------:R-:W-:Y:S01]  /*71c0*/  SHF.L.U32 R52, R63, 0x10, RZ ;  /* 0x000000103f347819 */ /* 0x000fe200000006ff */
[C---:B------:R-:W-:Y:S01]  /*71d0*/  IMAD R31, R47.reuse, R31, RZ ;  /* 0x0000001f2f1f7224 */ /* 0x040fe200078e02ff */
[----:B------:R-:W-:Y:S01]  /*71e0*/  SHF.R.S32.HI R53, RZ, 0x18, R53 ;  /* 0x00000018ff357819 */ /* 0x000fe20000011435 */
[----:B------:R-:W-:Y:S01]  /*71f0*/  IMAD R28, R47, R32, RZ ;  /* 0x000000202f1c7224 */ /* 0x000fe200078e02ff */
[----:B------:R-:W-:Y:S01]  /*7200*/  SHF.R.S32.HI R52, RZ, 0x18, R52 ;  /* 0x00000018ff347819 */ /* 0x000fe20000011434 */
[----:B------:R-:W-:Y:S01]  /*7210*/  IMAD R26, R55, R50, R26 ;  /* 0x00000032371a7224 */ /* 0x000fe200078e021a */
[----:B------:R-:W-:Y:S01]  /*7220*/  I2IP.S8.S32.SAT R77, R21, R20, R73 ;  /* 0x00000014154d7239 */ /* 0x000fe20000001449 */
[----:B------:R-:W-:Y:S01]  /*7230*/  IMAD R29, R47, R33, RZ ;  /* 0x000000212f1d7224 */ /* 0x000fe200078e02ff */
[----:B------:R-:W-:Y:S01]  /*7240*/  LEA R73, R100, UR49, 0x3 ;  /* 0x0000003164497c11 */ /* 0x000fe2000f8e18ff */
        /* <DEDUP_REMOVED lines=8> */
[----:B------:R-:W-:Y:S01]  /*72d0*/  @P6 SHF.L.U32 R74, R99, 0x1f, RZ ;  /* 0x0000001f634a6819 */ /* 0x000fe200000006ff */
        /* <DEDUP_REMOVED lines=12> */
[----:B------:R-:W-:Y:S02]  /*73a0*/  UIADD3 UR8, UP0, UPT, UR52, 0x680, URZ ;  /* 0x0000068034087890 */ /* 0x000fe4000ff1e0ff */
[----:B------:R-:W-:Y:S02]  /*73b0*/  UIADD3 UR5, UPT, UPT, UR41, 0x40, URZ ;  /* 0x0000004029057890 */ /* 0x000fe4000fffe0ff */
[----:B------:R-:W-:Y:S02]  /*73c0*/  UIADD3 UR4, UPT, UPT, UR49, 0x5200, URZ ;  /* 0x0000520031047890 */ /* 0x000fe4000fffe0ff */
[----:B------:R-:W-:Y:S01]  /*73d0*/  UIADD3.X UR9, UPT, UPT, URZ, UR53, URZ, UP0, !UPT ;  /* 0x00000035ff097290 */ /* 0x000fe200087fe4ff */
[----:B------:R-:W-:Y:S01]  /*73e0*/  UMOV UR6, UR42 ;  /* 0x0000002a00067c82 */ /* 0x000fe20008000000 */
[----:B------:R-:W-:Y:S07]  /*73f0*/  UMOV UR7, UR36 ;  /* 0x0000002400077c82 */ /* 0x000fee0008000000 */
[----:B------:R2:W-:Y:S01]  /*7400*/  UTMASTG.3D [UR4], [UR8] ;  /* 0x00000004080073b5 */ /* 0x0005e20008010000 */
[----:B------:R0:W-:Y:S01]  /*7410*/  UTMACMDFLUSH ;  /* 0x00000000000079b7 */ /* 0x0001e20000000000 */
[----:B--2---:R-:W-:Y:S04]  /*7420*/  DEPBAR.LE SB0, 0x1 ;  /* 0x000080400000791a */ /* 0x004fe80000000000 */
.L_x_109:
[----:B------:R-:W-:Y:S05]  /*7430*/  BSYNC.RECONVERGENT B0 ;  /* 0x0000000000007941 */ /* 0x000fea0003800200 */
.L_x_108:
        /* <DEDUP_REMOVED lines=14> */
.L_x_113:
[----:B------:R-:W-:Y:S05]  /*7520*/  BSYNC B0 ;  /* 0x0000000000007941 */ /* 0x000fea0003800000 */
.L_x_112:
        /* <DEDUP_REMOVED lines=18> */
.L_x_111:
[----:B------:R-:W-:Y:S05]  /*7650*/  BSYNC B1 ;  /* 0x0000000000017941 */ /* 0x000fea0003800000 */
.L_x_110:
        /* <DEDUP_REMOVED lines=21> */
.L_x_115:
        /* <DEDUP_REMOVED lines=8> */
[----:B------:R-:W-:Y:S02]  /*7830*/  ISETP.NE.AND P6, PT, R72, RZ, PT ;  /* 0x000000ff4800720c */ /* 0x000fe40003fc5270 */
[----:B------:R-:W-:Y:S01]  /*7840*/  SHF.R.S32.HI R53, RZ, 0x18, R53 ;  /* 0x00000018ff357819 */ /* 0x000fe20000011435 */
[----:B------:R-:W-:Y:S01]  /*7850*/  LDTM.16dp32bit_t0_t15.x32 R4, tmem[UR4+0x80] ;  /* 0x00008004000479ee */ /* 0x000fe20008a80000 */
[----:B------:R-:W2:Y:S01]  /*7860*/  LDTM.16dp32bit_t16_t31.x32 R4, tmem[UR4+0xa0] ;  /* 0x0000a004000479ee */ /* 0x000ea20008aa0000 */
[----:B------:R-:W-:Y:S02]  /*7870*/  SHF.R.S32.HI R54, RZ, 0x18, R58 ;  /* 0x00000018ff367819 */ /* 0x000fe4000001143a */
[----:B----4-:R-:W-:Y:S02]  /*7880*/  SHF.L.U32 R55, R62, 0x8, RZ ;  /* 0x000000083e377819 */ /* 0x010fe400000006ff */
[----:B------:R-:W-:Y:S02]  /*7890*/  ISETP.NE.AND P0, PT, R105, RZ, PT ;  /* 0x000000ff6900720c */ /* 0x000fe40003f05270 */
[----:B------:R-:W-:Y:S01]  /*78a0*/  SHF.R.S32.HI R55, RZ, 0x18, R55 ;  /* 0x00000018ff377819 */ /* 0x000fe20000011437 */
        /* <DEDUP_REMOVED lines=132> */
[----:B------:R-:W-:Y:S02]  /*80f0*/  UIADD3 UR8, UP0, UPT, UR52, 0x680, URZ ;  /* 0x0000068034087890 */ /* 0x000fe4000ff1e0ff */
[----:B------:R-:W-:Y:S02]  /*8100*/  UIADD3 UR5, UPT, UPT, UR41, 0x80, URZ ;  /* 0x0000008029057890 */ /* 0x000fe4000fffe0ff */
[----:B------:R-:W-:Y:S01]  /*8110*/  MOV R104, UR10 ;  /* 0x0000000a00687c02 */ /* 0x000fe20008000f00 */
[----:B------:R-:W-:Y:S01]  /*8120*/  UIADD3.X UR9, UPT, UPT, URZ, UR53, URZ, UP0, !UPT ;  /* 0x00000035ff097290 */ /* 0x000fe200087fe4ff */
[----:B------:R-:W-:Y:S02]  /*8130*/  UMOV UR6, UR42 ;  /* 0x0000002a00067c82 */ /* 0x000fe40008000000 */
[----:B------:R-:W-:Y:S01]  /*8140*/  R2UR UR4, R104 ;  /* 0x00000000680472ca */ /* 0x000fe200000e0000 */
[----:B------:R-:W-:Y:S11]  /*8150*/  UMOV UR7, UR36 ;  /* 0x0000002400077c82 */ /* 0x000ff60008000000 */
[----:B------:R-:W-:Y:S01]  /*8160*/  @!UPT UIADD3 URZ, UPT, UPT, URZ, URZ, URZ ;  /* 0x000000fffffff290 */ /* 0x000fe2000fffe0ff */
[----:B------:R2:W-:Y:S01]  /*8170*/  UTMASTG.3D [UR4], [UR8] ;  /* 0x00000004080073b5 */ /* 0x0005e20008010000 */
[----:B------:R0:W-:Y:S01]  /*8180*/  UTMACMDFLUSH ;  /* 0x00000000000079b7 */ /* 0x0001e20000000000 */
[----:B--2---:R-:W-:Y:S04]  /*8190*/  DEPBAR.LE SB0, 0x1 ;  /* 0x000080400000791a */ /* 0x004fe80000000000 */
.L_x_117:
[----:B------:R-:W-:Y:S05]  /*81a0*/  BSYNC.RECONVERGENT B0 ;  /* 0x0000000000007941 */ /* 0x000fea0003800200 */
.L_x_116:
        /* <DEDUP_REMOVED lines=14> */
.L_x_121:
[----:B------:R-:W-:Y:S05]  /*8290*/  BSYNC B0 ;  /* 0x0000000000007941 */ /* 0x000fea0003800000 */
.L_x_120:
        /* <DEDUP_REMOVED lines=18> */
.L_x_119:
[----:B------:R-:W-:Y:S05]  /*83c0*/  BSYNC B1 ;  /* 0x0000000000017941 */ /* 0x000fea0003800000 */
.L_x_118:
        /* <DEDUP_REMOVED lines=21> */
.L_x_123:
[----:B------:R-:W-:Y:S01]  /*8520*/  ISETP.NE.AND P0, PT, R105, RZ, PT ;  /* 0x000000ff6900720c */ /* 0x000fe20003f05270 */
[----:B------:R-:W-:Y:S05]  /*8530*/  WARPSYNC.ALL ;  /* 0x0000000000007948 */ /* 0x000fea0003800000 */
[----:B------:R-:W-:Y:S01]  /*8540*/  IMAD.SHL.U32 R80, R57, 0x100, RZ ;  /* 0x0000010039507824 */ /* 0x000fe200078e00ff */
[----:B------:R-:W-:Y:S01]  /*8550*/  R2UR UR4, R48 ;  /* 0x00000000300472ca */ /* 0x000fe200000e0000 */
[----:B-1----:R-:W-:Y:S01]  /*8560*/  IMAD.SHL.U32 R74, R59, 0x100, RZ ;  /* 0x000001003b4a7824 */ /* 0x002fe200078e00ff */
[C---:B------:R-:W-:Y:S01]  /*8570*/  SHF.L.U32 R51, R56.reuse, 0x10, RZ ;  /* 0x0000001038337819 */ /* 0x040fe200000006ff */
[----:B----4-:R-:W-:Y:S01]  /*8580*/  IMAD.SHL.U32 R68, R61, 0x100, RZ ;  /* 0x000001003d447824 */ /* 0x010fe200078e00ff */
[C---:B------:R-:W-:Y:S01]  /*8590*/  PRMT R49, R56.reuse, 0x8880, RZ ;  /* 0x0000888038317816 */ /* 0x040fe200000000ff */
[----:B------:R-:W-:Y:S01]  /*85a0*/  BSSY.RECONVERGENT B0, `(.L_x_124) ;  /* 0x000009e000007945 */ /* 0x000fe20003800200 */
[----:B------:R-:W-:Y:S02]  /*85b0*/  SHF.L.U32 R53, R56, 0x8, RZ ;  /* 0x0000000838357819 */ /* 0x000fe400000006ff */
[----:B------:R-:W-:Y:S02]  /*85c0*/  SHF.R.S32.HI R51, RZ, 0x18, R51 ;  /* 0x00000018ff337819 */ /* 0x000fe40000011433 */
[C---:B------:R-:W-:Y:S02]  /*85d0*/  PRMT R82, R57.reuse, 0x8880, RZ ;  /* 0x0000888039527816 */ /* 0x040fe400000000ff */
[----:B------:R-:W-:Y:S01]  /*85e0*/  SHF.R.S32.HI R53, RZ, 0x18, R53 ;  /* 0x00000018ff357819 */ /* 0x000fe20000011435 */
[----:B------:R-:W-:Y:S01]  /*85f0*/  LDTM.16dp32bit_t0_t15.x32 R4, tmem[UR4+0xc0] ;  /* 0x0000c004000479ee */ /* 0x000fe20008a80000 */
[----:B------:R-:W1:Y:S01]  /*8600*/  LDTM.16dp32bit_t16_t31.x32 R4, tmem[UR4+0xe0] ;  /* 0x0000e004000479ee */ /* 0x000e620008aa0000 */
[----:B------:R-:W-:Y:S01]  /*8610*/  NOP ;  /* 0x0000000000007918 */ /* 0x000fe20000000000 */
[----:B------:R-:W-:Y:S02]  /*8620*/  R2UR UR5, R108 ;  /* 0x000000006c0572ca */ /* 0x000fe400000e0000 */
[----:B------:R-:W-:Y:S02]  /*8630*/  SHF.R.S32.HI R52, RZ, 0x18, R56 ;  /* 0x00000018ff347819 */ /* 0x000fe40000011438 */
[----:B------:R-:W-:Y:S02]  /*8640*/  SHF.L.U32 R81, R57, 0x10, RZ ;  /* 0x0000001039517819 */ /* 0x000fe400000006ff */
[C---:B------:R-:W-:Y:S02]  /*8650*/  PRMT R79, R58.reuse, 0x8880, RZ ;  /* 0x000088803a4f7816 */ /* 0x040fe400000000ff */
[----:B------:R-:W-:Y:S02]  /*8660*/  SHF.R.S32.HI R54, RZ, 0x18, R57 ;  /* 0x00000018ff367819 */ /* 0x000fe40000011439 */
[----:B------:R-:W-:Y:S02]  /*8670*/  SHF.L.U32 R78, R58, 0x10, RZ ;  /* 0x000000103a4e7819 */ /* 0x000fe400000006ff */
[C---:B------:R-:W-:Y:S01]  /*8680*/  PRMT R76, R59.reuse, 0x8880, RZ ;  /* 0x000088803b4c7816 */ /* 0x040fe200000000ff */
[----:B------:R-:W-:Y:S01]  /*8690*/  UIADD3 UR5, UPT, UPT, UR5, 0xf0, URZ ;  /* 0x000000f005057890 */ /* 0x000fe2000fffe0ff */
[----:B------:R-:W-:Y:S02]  /*86a0*/  SHF.R.S32.HI R55, RZ, 0x18, R58 ;  /* 0x00000018ff377819 */ /* 0x000fe4000001143a */
[----:B------:R-:W-:Y:S01]  /*86b0*/  SHF.L.U32 R75, R59, 0x10, RZ ;  /* 0x000000103b4b7819 */ /* 0x000fe200000006ff */
[----:B------:R-:W-:Y:S01]  /*86c0*/  UPRMT UR5, UR37, 0x654, UR5 ;  /* 0x0000065425057896 */ /* 0x000fe20008000005 */
[C---:B------:R-:W-:Y:S02]  /*86d0*/  PRMT R73, R60.reuse, 0x8880, RZ ;  /* 0x000088803c497816 */ /* 0x040fe400000000ff */
[----:B------:R-:W-:Y:S01]  /*86e0*/  SHF.R.S32.HI R56, RZ, 0x18, R59 ;  /* 0x00000018ff387819 */ /* 0x000fe2000001143b */
[C---:B-1----:R-:W-:Y:S01]  /*86f0*/  IMAD R4, R47.reuse, R4, RZ ;  /* 0x000000042f047224 */ /* 0x042fe200078e02ff */
[----:B------:R-:W-:Y:S01]  /*8700*/  SHF.L.U32 R72, R60, 0x10, RZ ;  /* 0x000000103c487819 */ /* 0x000fe200000006ff */
[----:B------:R-:W-:Y:S01]  /*8710*/  IMAD R5, R47, R5, RZ ;  /* 0x000000052f057224 */ /* 0x000fe200078e02ff */
[----:B------:R-:W-:Y:S01]  /*8720*/  PRMT R70, R61, 0x8880, RZ ;  /* 0x000088803d467816 */ /* 0x000fe200000000ff */
[----:B------:R-:W-:Y:S01]  /*8730*/  IMAD R6, R47, R6, RZ ;  /* 0x000000062f067224 */ /* 0x000fe200078e02ff */
[----:B------:R-:W-:Y:S01]  /*8740*/  SYNCS.ARRIVE.TRANS64.RED.A1T0 RZ, [UR5], RZ ;  /* 0x000000ffffff79a7 */ /* 0x000fe20008100405 */
[----:B------:R-:W-:Y:S01]  /*8750*/  IMAD R4, R49, R50, R4 ;  /* 0x0000003231047224 */ /* 0x000fe200078e0204 */
[----:B------:R-:W-:Y:S01]  /*8760*/  MOV R49, R82 ;  /* 0x0000005200317202 */ /* 0x000fe20000000f00 */
[----:B------:R-:W-:Y:S01]  /*8770*/  IMAD R7, R47, R7, RZ ;  /* 0x000000072f077224 */ /* 0x000fe200078e02ff */
[----:B------:R-:W-:Y:S01]  /*8780*/  SHF.R.S32.HI R57, RZ, 0x18, R60 ;  /* 0x00000018ff397819 */ /* 0x000fe2000001143c */
[-C--:B------:R-:W-:Y:S01]  /*8790*/  IMAD R5, R51, R50.reuse, R5 ;  /* 0x0000003233057224 */ /* 0x080fe200078e0205 */
[----:B------:R-:W-:Y:S01]  /*87a0*/  SHF.R.S32.HI R51, RZ, 0x18, R81 ;  /* 0x00000018ff337819 */ /* 0x000fe20000011451 */
[----:B------:R-:W-:Y:S01]  /*87b0*/  IMAD R6, R53, R50, R6 ;  /* 0x0000003235067224 */ /* 0x000fe200078e0206 */
[----:B------:R-:W-:Y:S01]  /*87c0*/  SHF.R.S32.HI R53, RZ, 0x18, R80 ;  /* 0x00000018ff357819 */ /* 0x000fe20000011450 */
[----:B------:R-:W-:Y:S01]  /*87d0*/  IMAD R8, R47, R8, RZ ;  /* 0x000000082f087224 */ /* 0x000fe200078e02ff */
[----:B------:R-:W-:Y:S01]  /*87e0*/  SHF.L.U32 R69, R61, 0x10, RZ ;  /* 0x000000103d457819 */ /* 0x000fe200000006ff */
[----:B------:R-:W-:Y:S01]  /*87f0*/  IMAD R7, R52, R50, R7 ;  /* 0x0000003234077224 */ /* 0x000fe200078e0207 */
[----:B------:R-:W-:Y:S01]  /*8800*/  SHF.R.S32.HI R52, RZ, 0x18, R75 ;  /* 0x00000018ff347819 */ /* 0x000fe2000001144b */
[C---:B------:R-:W-:Y:S01]  /*8810*/  IMAD R9, R47.reuse, R9, RZ ;  /* 0x000000092f097224 */ /* 0x040fe200078e02ff */
[----:B------:R-:W-:Y:S01]  /*8820*/  PRMT R67, R62, 0x8880, RZ ;  /* 0x000088803e437816 */ /* 0x000fe200000000ff */
[----:B------:R-:W-:Y:S01]  /*8830*/  IMAD R10, R47, R10, RZ ;  /* 0x0000000a2f0a7224 */ /* 0x000fe200078e02ff */
[----:B------:R-:W-:Y:S01]  /*8840*/  I2IP.S8.S32.SAT R112, R7, R6, RZ ;  /* 0x0000000607707239 */ /* 0x000fe200000014ff */
[----:B------:R-:W-:Y:S01]  /*8850*/  IMAD R8, R49, R50, R8 ;  /* 0x0000003231087224 */ /* 0x000fe200078e0208 */
[----:B------:R-:W-:Y:S01]  /*8860*/  MOV R49, R79 ;  /* 0x0000004f00317202 */ /* 0x000fe20000000f00 */
[----:B------:R-:W-:Y:S01]  /*8870*/  IMAD R11, R47, R11, RZ ;  /* 0x0000000b2f0b7224 */ /* 0x000fe200078e02ff */
[----:B------:R-:W-:Y:S01]  /*8880*/  I2IP.S8.S32.SAT R112, R5, R4, R112 ;  /* 0x0000000405707239 */ /* 0x000fe20000001470 */
[-C--:B------:R-:W-:Y:S01]  /*8890*/  IMAD R9, R51, R50.reuse, R9 ;  /* 0x0000003233097224 */ /* 0x080fe200078e0209 */
[----:B------:R-:W-:Y:S01]  /*88a0*/  SHF.R.S32.HI R51, RZ, 0x18, R78 ;  /* 0x00000018ff337819 */ /* 0x000fe2000001144e */
[----:B------:R-:W-:Y:S01]  /*88b0*/  IMAD R10, R53, R50, R10 ;  /* 0x00000032350a7224 */ /* 0x000fe200078e020a */
[----:B------:R-:W-:Y:S01]  /*88c0*/  SHF.R.S32.HI R53, RZ, 0x18, R74 ;  /* 0x00000018ff357819 */ /* 0x000fe2000001144a */
[C---:B------:R-:W-:Y:S01]  /*88d0*/  IMAD R12, R47.reuse, R12, RZ ;  /* 0x0000000c2f0c7224 */ /* 0x040fe200078e02ff */
[----:B------:R-:W-:Y:S01]  /*88e0*/  SHF.L.U32 R77, R58, 0x8, RZ ;  /* 0x000000083a4d7819 */ /* 0x000fe200000006ff */
[-C--:B------:R-:W-:Y:S01]  /*88f0*/  IMAD R11, R54, R50.reuse, R11 ;  /* 0x00000032360b7224 */ /* 0x080fe200078e020b */
[----:B------:R-:W-:Y:S01]  /*8900*/  SHF.R.S32.HI R58, RZ, 0x18, R61 ;  /* 0x00000018ff3a7819 */ /* 0x000fe2000001143d */
[----:B------:R-:W-:Y:S01]  /*8910*/  IMAD R13, R47, R13, RZ ;  /* 0x0000000d2f0d7224 */ /* 0x000fe200078e02ff */
[----:B------:R-:W-:Y:S01]  /*8920*/  SHF.L.U32 R66, R62, 0x10, RZ ;  /* 0x000000103e427819 */ /* 0x000fe200000006ff */
[----:B------:R-:W-:Y:S01]  /*8930*/  IMAD R12, R49, R50, R12 ;  /* 0x00000032310c7224 */ /* 0x000fe200078e020c */
[----:B------:R-:W-:Y:S01]  /*8940*/  SHF.R.S32.HI R49, RZ, 0x18, R77 ;  /* 0x00000018ff317819 */ /* 0x000fe2000001144d */
[----:B------:R-:W-:Y:S01]  /*8950*/  IMAD R14, R47, R14, RZ ;  /* 0x0000000e2f0e7224 */ /* 0x000fe200078e02ff */
[----:B------:R-:W-:Y:S01]  /*8960*/  I2IP.S8.S32.SAT R113, R11, R10, RZ ;  /* 0x0000000a0b717239 */ /* 0x000fe200000014ff */
[----:B------:R-:W-:Y:S01]  /*8970*/  IMAD R15, R47, R15, RZ ;  /* 0x0000000f2f0f7224 */ /* 0x000fe200078e02ff */
[----:B------:R-:W-:Y:S01]  /*8980*/  PRMT R64, R63, 0x8880, RZ ;  /* 0x000088803f407816 */ /* 0x000fe200000000ff */
[----:B------:R-:W-:Y:S01]  /*8990*/  IMAD R13, R51, R50, R13 ;  /* 0x00000032330d7224 */ /* 0x000fe200078e020d */
[----:B------:R-:W-:Y:S01]  /*89a0*/  MOV R51, R76 ;  /* 0x0000004c00337202 */ /* 0x000fe20000000f00 */
[----:B------:R-:W-:Y:S01]  /*89b0*/  IMAD R16, R47, R16, RZ ;  /* 0x000000102f107224 */ /* 0x000fe200078e02ff */
[----:B------:R-:W-:Y:S01]  /*89c0*/  I2IP.S8.S32.SAT R113, R9, R8, R113 ;  /* 0x0000000809717239 */ /* 0x000fe20000001471 */
[-C--:B------:R-:W-:Y:S01]  /*89d0*/  IMAD R14, R49, R50.reuse, R14 ;  /* 0x00000032310e7224 */ /* 0x080fe200078e020e */
[----:B------:R-:W-:Y:S01]  /*89e0*/  SHF.R.S32.HI R59, RZ, 0x18, R62 ;  /* 0x00000018ff3b7819 */ /* 0x000fe2000001143e */
[----:B------:R-:W-:Y:S01]  /*89f0*/  IMAD R17, R47, R17, RZ ;  /* 0x000000112f117224 */ /* 0x000fe200078e02ff */
[----:B------:R-:W-:Y:S01]  /*8a00*/  SHF.L.U32 R71, R60, 0x8, RZ ;  /* 0x000000083c477819 */ /* 0x000fe200000006ff */
[----:B------:R-:W-:Y:S01]  /*8a10*/  IMAD R15, R55, R50, R15 ;  /* 0x00000032370f7224 */ /* 0x000fe200078e020f */
[----:B------:R-:W-:Y:S01]  /*8a20*/  SHF.R.S32.HI R60, RZ, 0x18, R63 ;  /* 0x00000018ff3c7819 */ /* 0x000fe2000001143f */
[----:B------:R-:W-:Y:S01]  /*8a30*/  IMAD R18, R47, R18, RZ ;  /* 0x000000122f127224 */ /* 0x000fe200078e02ff */
[----:B------:R-:W-:Y:S01]  /*8a40*/  SHF.L.U32 R65, R62, 0x8, RZ ;  /* 0x000000083e417819 */ /* 0x000fe200000006ff */
[----:B------:R-:W-:Y:S01]  /*8a50*/  IMAD R16, R51, R50, R16 ;  /* 0x0000003233107224 */ /* 0x000fe200078e0210 */
[----:B------:R-:W-:Y:S01]  /*8a60*/  I2IP.S8.S32.SAT R114, R15, R14, RZ ;  /* 0x0000000e0f727239 */ /* 0x000fe200000014ff */
[----:B------:R-:W-:Y:S01]  /*8a70*/  IMAD R19, R47, R19, RZ ;  /* 0x000000132f137224 */ /* 0x000fe200078e02ff */
[----:B------:R-:W-:Y:S01]  /*8a80*/  SHF.R.S32.HI R51, RZ, 0x18, R72 ;  /* 0x00000018ff337819 */ /* 0x000fe20000011448 */
[----:B------:R-:W-:Y:S01]  /*8a90*/  IMAD R17, R52, R50, R17 ;  /* 0x0000003234117224 */ /* 0x000fe200078e0211 */
[----:B------:R-:W-:Y:S01]  /*8aa0*/  I2IP.S8.S32.SAT R114, R13, R12, R114 ;  /* 0x0000000c0d727239 */ /* 0x000fe20000001472 */
[----:B------:R-:W-:Y:S01]  /*8ab0*/  IMAD R0, R47, R20, RZ ;  /* 0x000000142f007224 */ /* 0x000fe200078e02ff */
[----:B------:R-:W-:Y:S01]  /*8ac0*/  SHF.R.S32.HI R52, RZ, 0x18, R71 ;  /* 0x00000018ff347819 */ /* 0x000fe20000011447 */
[-C--:B------:R-:W-:Y:S01]  /*8ad0*/  IMAD R18, R53, R50.reuse, R18 ;  /* 0x0000003235127224 */ /* 0x080fe200078e0212 */
[----:B------:R-:W-:Y:S01]  /*8ae0*/  SHF.R.S32.HI R53, RZ, 0x18, R68 ;  /* 0x00000018ff357819 */ /* 0x000fe20000011444 */
[----:B------:R-:W-:Y:S01]  /*8af0*/  IMAD.MOV.U32 R49, RZ, RZ, R73 ;  /* 0x000000ffff317224 */ /* 0x000fe200078e0049 */
[----:B------:R-:W-:Y:S01]  /*8b00*/  SHF.L.U32 R62, R63, 0x10, RZ ;  /* 0x000000103f3e7819 */ /* 0x000fe200000006ff */
[C---:B------:R-:W-:Y:S01]  /*8b10*/  IMAD R2, R47.reuse, R21, RZ ;  /* 0x000000152f027224 */ /* 0x040fe200078e02ff */
[----:B------:R-:W-:Y:S01]  /*8b20*/  IADD3 R44, PT, PT, R44, 0x1, RZ ;  /* 0x000000012c2c7810 */ /* 0x000fe20007ffe0ff */
[----:B------:R-:W-:Y:S02]  /*8b30*/  IMAD R19, R56, R50, R19 ;  /* 0x0000003238137224 */ /* 0x000fe400078e0213 */
[----:B------:R-:W-:Y:S02]  /*8b40*/  IMAD R3, R47, R22, RZ ;  /* 0x000000162f037224 */ /* 0x000fe400078e02ff */
[----:B------:R-:W-:Y:S01]  /*8b50*/  IMAD R0, R49, R50, R0 ;  /* 0x0000003231007224 */ /* 0x000fe200078e0200 */
[----:B------:R-:W-:Y:S01]  /*8b60*/  I2IP.S8.S32.SAT R115, R19, R18, RZ ;  /* 0x0000001213737239 */ /* 0x000fe200000014ff */
[----:B------:R-:W-:Y:S01]  /*8b70*/  IMAD R23, R47, R23, RZ ;  /* 0x000000172f177224 */ /* 0x000fe200078e02ff */
[----:B------:R-:W-:Y:S01]  /*8b80*/  MOV R49, R70 ;  /* 0x0000004600317202 */ /* 0x000fe20000000f00 */
[----:B------:R-:W-:Y:S01]  /*8b90*/  IMAD R2, R51, R50, R2 ;  /* 0x0000003233027224 */ /* 0x000fe200078e0202 */
[----:B------:R-:W-:Y:S01]  /*8ba0*/  I2IP.S8.S32.SAT R115, R17, R16, R115 ;  /* 0x0000001011737239 */ /* 0x000fe20000001473 */
[C---:B------:R-:W-:Y:S01]  /*8bb0*/  IMAD R20, R47.reuse, R24, RZ ;  /* 0x000000182f147224 */ /* 0x040fe200078e02ff */
[----:B------:R-:W-:Y:S01]  /*8bc0*/  SHF.R.S32.HI R51, RZ, 0x18, R69 ;  /* 0x00000018ff337819 */ /* 0x000fe20000011445 */
[-C--:B------:R-:W-:Y:S01]  /*8bd0*/  IMAD R3, R52, R50.reuse, R3 ;  /* 0x0000003234037224 */ /* 0x080fe200078e0203 */
[----:B------:R-:W-:Y:S01]  /*8be0*/  SHF.R.S32.HI R52, RZ, 0x18, R62 ;  /* 0x00000018ff347819 */ /* 0x000fe2000001143e */
[----:B------:R-:W-:Y:S01]  /*8bf0*/  IMAD R21, R47, R25, RZ ;  /* 0x000000192f157224 */ /* 0x000fe200078e02ff */
[----:B------:R1:W-:Y:S01]  /*8c00*/  STS.128 [R95+UR49+0x5200], R112 ;  /* 0x005200705f007988 */ /* 0x0003e20008000c31 */
[----:B------:R-:W-:Y:S02]  /*8c10*/  IMAD R23, R57, R50, R23 ;  /* 0x0000003239177224 */ /* 0x000fe400078e0217 */
[----:B------:R-:W-:Y:S02]  /*8c20*/  IMAD R22, R47, R26, RZ ;  /* 0x0000001a2f167224 */ /* 0x000fe400078e02ff */
[-C--:B------:R-:W-:Y:S01]  /*8c30*/  IMAD R20, R49, R50.reuse, R20 ;  /* 0x0000003231147224 */ /* 0x080fe200078e0214 */
[----:B------:R-:W-:Y:S01]  /*8c40*/  I2IP.S8.S32.SAT R111, R23, R3, RZ ;  /* 0x00000003176f7239 */ /* 0x000fe200000014ff */
[----:B------:R-:W-:Y:S01]  /*8c50*/  IMAD R27, R47, R27, RZ ;  /* 0x0000001b2f1b7224 */ /* 0x000fe200078e02ff */
[----:B------:R-:W-:Y:S01]  /*8c60*/  MOV R49, R67 ;  /* 0x0000004300317202 */ /* 0x000fe20000000f00 */
[----:B------:R-:W-:Y:S01]  /*8c70*/  IMAD R21, R51, R50, R21 ;  /* 0x0000003233157224 */ /* 0x000fe200078e0215 */
[----:B------:R-:W-:Y:S01]  /*8c80*/  I2IP.S8.S32.SAT R116, R2, R0, R111 ;  /* 0x0000000002747239 */ /* 0x000fe2000000146f */
[----:B------:R-:W-:Y:S01]  /*8c90*/  IMAD R24, R47, R28, RZ ;  /* 0x0000001c2f187224 */ /* 0x000fe200078e02ff */
[----:B------:R-:W-:Y:S01]  /*8ca0*/  SHF.R.S32.HI R51, RZ, 0x18, R66 ;  /* 0x00000018ff337819 */ /* 0x000fe20000011442 */
[-C--:B------:R-:W-:Y:S02]  /*8cb0*/  IMAD R22, R53, R50.reuse, R22 ;  /* 0x0000003235167224 */ /* 0x080fe400078e0216 */
[-C--:B------:R-:W-:Y:S02]  /*8cc0*/  IMAD R27, R58, R50.reuse, R27 ;  /* 0x000000323a1b7224 */ /* 0x080fe400078e021b */
[----:B------:R-:W-:Y:S02]  /*8cd0*/  IMAD R25, R47, R29, RZ ;  /* 0x0000001d2f197224 */ /* 0x000fe400078e02ff */
[----:B------:R-:W-:Y:S01]  /*8ce0*/  IMAD R24, R49, R50, R24 ;  /* 0x0000003231187224 */ /* 0x000fe200078e0218 */
[----:B------:R-:W-:Y:S01]  /*8cf0*/  SHF.R.S32.HI R49, RZ, 0x18, R65 ;  /* 0x00000018ff317819 */ /* 0x000fe20000011441 */
[----:B------:R-:W-:Y:S01]  /*8d00*/  IMAD R26, R47, R30, RZ ;  /* 0x0000001e2f1a7224 */ /* 0x000fe200078e02ff */
[----:B------:R-:W-:Y:S01]  /*8d10*/  I2IP.S8.S32.SAT R117, R27, R22, RZ ;  /* 0x000000161b757239 */ /* 0x000fe200000014ff */
[----:B------:R-:W-:Y:S02]  /*8d20*/  IMAD.SHL.U32 R61, R63, 0x100, RZ ;  /* 0x000001003f3d7824 */ /* 0x000fe400078e00ff */
[----:B------:R-:W-:Y:S01]  /*8d30*/  IMAD R31, R47, R31, RZ ;  /* 0x0000001f2f1f7224 */ /* 0x000fe200078e02ff */
[----:B------:R-:W-:Y:S01]  /*8d40*/  I2IP.S8.S32.SAT R117, R21, R20, R117 ;  /* 0x0000001415757239 */ /* 0x000fe20000001475 */
[----:B------:R-:W-:Y:S01]  /*8d50*/  IMAD R25, R51, R50, R25 ;  /* 0x0000003233197224 */ /* 0x000fe200078e0219 */
[----:B------:R-:W-:Y:S01]  /*8d60*/  MOV R51, R64 ;  /* 0x0000004000337202 */ /* 0x000fe20000000f00 */
[----:B------:R-:W-:Y:S01]  /*8d70*/  IMAD R28, R47, R32, RZ ;  /* 0x000000202f1c7224 */ /* 0x000fe200078e02ff */
[----:B------:R-:W-:Y:S01]  /*8d80*/  SHF.R.S32.HI R53, RZ, 0x18, R61 ;  /* 0x00000018ff357819 */ /* 0x000fe2000001143d */
[-C--:B------:R-:W-:Y:S02]  /*8d90*/  IMAD R26, R49, R50.reuse, R26 ;  /* 0x00000032311a7224 */ /* 0x080fe400078e021a */
[----:B------:R-:W-:Y:S02]  /*8da0*/  IMAD R29, R47, R33, RZ ;  /* 0x000000212f1d7224 */ /* 0x000fe400078e02ff */
[-C--:B------:R-:W-:Y:S02]  /*8db0*/  IMAD R31, R59, R50.reuse, R31 ;  /* 0x000000323b1f7224 */ /* 0x080fe400078e021f */
[----:B------:R-:W-:Y:S02]  /*8dc0*/  IMAD R28, R51, R50, R28 ;  /* 0x00000032331c7224 */ /* 0x000fe400078e021c */
[----:B------:R-:W-:Y:S01]  /*8dd0*/  IMAD R30, R47, R34, RZ ;  /* 0x000000222f1e7224 */ /* 0x000fe200078e02ff */
[----:B------:R-:W-:Y:S01]  /*8de0*/  I2IP.S8.S32.SAT R108, R31, R26, RZ ;  /* 0x0000001a1f6c7239 */ /* 0x000fe200000014ff */
[----:B------:R-:W-:Y:S02]  /*8df0*/  IMAD R29, R52, R50, R29 ;  /* 0x00000032341d7224 */ /* 0x000fe400078e021d */
[----:B------:R-:W-:Y:S01]  /*8e00*/  IMAD R35, R47, R35, RZ ;  /* 0x000000232f237224 */ /* 0x000fe200078e02ff */
[----:B------:R-:W-:Y:S01]  /*8e10*/  I2IP.S8.S32.SAT R118, R25, R24, R108 ;  /* 0x0000001819767239 */ /* 0x000fe2000000146c */
[-C--:B------:R-:W-:Y:S02]  /*8e20*/  IMAD R30, R53, R50.reuse, R30 ;  /* 0x00000032351e7224 */ /* 0x080fe400078e021e */
        /* <DEDUP_REMOVED lines=21> */
.L_x_125:
[----:B------:R-:W-:Y:S05]  /*8f80*/  BSYNC.RECONVERGENT B0 ;  /* 0x0000000000007941 */ /* 0x000fea0003800200 */
.L_x_124:
[----:B------:R-:W-:Y:S01]  /*8f90*/  BAR.SYNC.DEFER_BLOCKING 0x1, 0x80 ;  /* 0x0042000000007b1d */ /* 0x000fe20000010000 */
[----:B------:R-:W-:Y:S01]  /*8fa0*/  ISETP.NE.AND P2, PT, R106, RZ, PT ;  /* 0x000000ff6a00720c */ /* 0x000fe20003f45270 */
[----:B------:R-:W-:Y:S01]  /*8fb0*/  IMAD.IADD R20, R43, 0x1, R83 ;  /* 0x000000012b147824 */ /* 0x000fe200078e0253 */
[----:B------:R-:W-:Y:S01]  /*8fc0*/  ISETP.NE.AND P0, PT, R107, 0x2, PT ;  /* 0x000000026b00780c */ /* 0x000fe20003f05270 */
[----:B------:R-:W-:Y:S01]  /*8fd0*/  IMAD.IADD R21, R45, 0x1, R90 ;  /* 0x000000012d157824 */ /* 0x000fe200078e025a */
[----:B------:R-:W-:Y:S02]  /*8fe0*/  ISETP.NE.AND P1, PT, R44, 0x4, PT ;  /* 0x000000042c00780c */ /* 0x000fe40003f25270 */
[----:B------:R-:W-:Y:S02]  /*8ff0*/  SEL R0, RZ, 0x1, P0 ;  /* 0x00000001ff007807 */ /* 0x000fe40000000000 */
[----:B------:R-:W-:Y:S02]  /*9000*/  SEL R3, RZ, 0x1, P1 ;  /* 0x00000001ff037807 */ /* 0x000fe40000800000 */
[----:B------:R-:W-:Y:S02]  /*9010*/  LOP3.LUT R101, R101, R0, RZ, 0x3c, !PT ;  /* 0x0000000065657212 */ /* 0x000fe400078e3cff */
[----:B------:R-:W-:Y:S02]  /*9020*/  LOP3.LUT R102, R102, R3, RZ, 0x3c, !PT ;  /* 0x0000000366667212 */ /* 0x000fe400078e3cff */
[----:B------:R-:W-:Y:S02]  /*9030*/  @P2 R2UR UR36, R98 ;  /* 0x00000000622422ca */ /* 0x000fe400000e0000 */
[----:B------:R-:W-:Y:S02]  /*9040*/  SEL R107, R107, RZ, P0 ;  /* 0x000000ff6b6b7207 */ /* 0x000fe40000000000 */
[----:B------:R-:W-:Y:S01]  /*9050*/  SEL R44, R44, RZ, P1 ;  /* 0x000000ff2c2c7207 */ /* 0x000fe20000800000 */
[----:B------:R-:W-:Y:S10]  /*9060*/  @P2 BRA `(.L_x_126) ;  /* 0xffffffbc00282947 */ /* 0x000ff4000383ffff */
[----:B------:R-:W-:Y:S05]  /*9070*/  EXIT ;  /* 0x000000000000794d */ /* 0x000fea0003800000 */
.L_x_19:
[----:B--2---:R2:W1:Y:S02]  /*9080*/  SYNCS.PHASECHK.TRANS64.TRYWAIT P0, [R3+URZ+0x120], R2 ;  /* 0x00012002030075a7 */ /* 0x00446400080011ff */
[----:B-1----:R-:W-:Y:S05]  /*9090*/  @!P0 NANOSLEEP.SYNCS 0x989680 ;  /* 0x009896800000895d */ /* 0x002fea0003900000 */
[----:B------:R-:W1:Y:S02]  /*90a0*/  @!P0 SYNCS.PHASECHK.TRANS64 P0, [R3+URZ+0x120], R2 ;  /* 0x00012002030085a7 */ /* 0x000e6400080010ff */
[----:B-1----:R-:W-:Y:S05]  /*90b0*/  @!P0 BRA `(.L_x_19) ;  /* 0xfffffffc00f08947 */ /* 0x002fea000383ffff */
[----:B------:R-:W-:Y:S05]  /*90c0*/  BRA `(.L_x_127) ;  /* 0xffffff8400547947 */ /* 0x000fea000383ffff */
.L_x_22:
[----:B-1----:R-:W-:-:S07]  /*90d0*/  MOV R2, UR33 ;  /* 0x0000002100027c02 */ /* 0x002fce0008000f00 */
.L_x_128:
[----:B-1----:R1:W2:Y:S02]  /*90e0*/  SYNCS.PHASECHK.TRANS64.TRYWAIT P0, [R2+URZ+0x30], R5 ;  /* 0x00003005020075a7 */ /* 0x0022a400080011ff */
[----:B--2---:R-:W-:Y:S05]  /*90f0*/  @!P0 NANOSLEEP.SYNCS 0x989680 ;  /* 0x009896800000895d */ /* 0x004fea0003900000 */
[----:B------:R-:W2:Y:S02]  /*9100*/  @!P0 SYNCS.PHASECHK.TRANS64 P0, [R2+URZ+0x30], R5 ;  /* 0x00003005020085a7 */ /* 0x000ea400080010ff */
[----:B--2---:R-:W-:Y:S05]  /*9110*/  @!P0 BRA `(.L_x_128) ;  /* 0xfffffffc00f08947 */ /* 0x004fea000383ffff */
[----:B------:R-:W-:Y:S05]  /*9120*/  BRA `(.L_x_21) ;  /* 0xffffff8400a47947 */ /* 0x000fea000383ffff */
.L_x_28:
[----:B-1----:R-:W-:-:S07]  /*9130*/  MOV R2, UR17 ;  /* 0x0000001100027c02 */ /* 0x002fce0008000f00 */
.L_x_129:
[----:B-1----:R1:W2:Y:S02]  /*9140*/  SYNCS.PHASECHK.TRANS64.TRYWAIT P0, [R2+URZ+0x30], R5 ;  /* 0x00003005020075a7 */ /* 0x0022a400080011ff */
[----:B--2---:R-:W-:Y:S05]  /*9150*/  @!P0 NANOSLEEP.SYNCS 0x989680 ;  /* 0x009896800000895d */ /* 0x004fea0003900000 */
[----:B------:R-:W2:Y:S02]  /*9160*/  @!P0 SYNCS.PHASECHK.TRANS64 P0, [R2+URZ+0x30], R5 ;  /* 0x00003005020085a7 */ /* 0x000ea400080010ff */
[----:B--2---:R-:W-:Y:S05]  /*9170*/  @!P0 BRA `(.L_x_129) ;  /* 0xfffffffc00f08947 */ /* 0x004fea000383ffff */
[----:B------:R-:W-:Y:S05]  /*9180*/  BRA `(.L_x_27) ;  /* 0xffffff88004c7947 */ /* 0x000fea000383ffff */
.L_x_32:
[----:B-1----:R1:W2:Y:S02]  /*9190*/  SYNCS.PHASECHK.TRANS64.TRYWAIT P0, [R2+URZ+0xb0], R3 ;  /* 0x0000b003020075a7 */ /* 0x0022a400080011ff */
[----:B--2---:R-:W-:Y:S05]  /*91a0*/  @!P0 NANOSLEEP.SYNCS 0x989680 ;  /* 0x009896800000895d */ /* 0x004fea0003900000 */
[----:B------:R-:W2:Y:S02]  /*91b0*/  @!P0 SYNCS.PHASECHK.TRANS64 P0, [R2+URZ+0xb0], R3 ;  /* 0x0000b003020085a7 */ /* 0x000ea400080010ff */
[----:B--2---:R-:W-:Y:S05]  /*91c0*/  @!P0 BRA `(.L_x_32) ;  /* 0xfffffffc00f08947 */ /* 0x004fea000383ffff */
[----:B------:R-:W-:Y:S05]  /*91d0*/  BRA `(.L_x_130) ;  /* 0xffffff8800dc7947 */ /* 0x000fea000383ffff */
.L_x_36:
[----:B----4-:R-:W-:-:S07]  /*91e0*/  MOV R0, UR5 ;  /* 0x0000000500007c02 */ /* 0x010fce0008000f00 */
.L_x_131:
[----:B-1----:R1:W2:Y:S02]  /*91f0*/  SYNCS.PHASECHK.TRANS64.TRYWAIT P0, [R0+URZ], R3 ;  /* 0x00000003000075a7 */ /* 0x0022a400080011ff */
[----:B--2---:R-:W-:Y:S05]  /*9200*/  @!P0 NANOSLEEP.SYNCS 0x989680 ;  /* 0x009896800000895d */ /* 0x004fea0003900000 */
[----:B------:R-:W2:Y:S02]  /*9210*/  @!P0 SYNCS.PHASECHK.TRANS64 P0, [R0+URZ], R3 ;  /* 0x00000003000085a7 */ /* 0x000ea400080010ff */
[----:B--2---:R-:W-:Y:S05]  /*9220*/  @!P0 BRA `(.L_x_131) ;  /* 0xfffffffc00f08947 */ /* 0x004fea000383ffff */
[----:B------:R-:W-:Y:S05]  /*9230*/  BRA `(.L_x_132) ;  /* 0xffffff90004c7947 */ /* 0x000fea000383ffff */
.L_x_37:
[----:B----4-:R-:W-:-:S07]  /*9240*/  MOV R0, UR5 ;  /* 0x0000000500007c02 */ /* 0x010fce0008000f00 */
.L_x_133:
[----:B-1----:R1:W2:Y:S02]  /*9250*/  SYNCS.PHASECHK.TRANS64.TRYWAIT P0, [R0+URZ], R3 ;  /* 0x00000003000075a7 */ /* 0x0022a400080011ff */
[----:B--2---:R-:W-:Y:S05]  /*9260*/  @!P0 NANOSLEEP.SYNCS 0x989680 ;  /* 0x009896800000895d */ /* 0x004fea0003900000 */
[----:B------:R-:W2:Y:S02]  /*9270*/  @!P0 SYNCS.PHASECHK.TRANS64 P0, [R0+URZ], R3 ;  /* 0x00000003000085a7 */ /* 0x000ea400080010ff */
[----:B--2---:R-:W-:Y:S05]  /*9280*/  @!P0 BRA `(.L_x_133) ;  /* 0xfffffffc00f08947 */ /* 0x004fea000383ffff */
[----:B------:R-:W-:Y:S05]  /*9290*/  BRA `(.L_x_134) ;  /* 0xffffff9000587947 */ /* 0x000fea000383ffff */
.L_x_38:
[----:B----4-:R-:W-:-:S07]  /*92a0*/  MOV R0, UR5 ;  /* 0x0000000500007c02 */ /* 0x010fce0008000f00 */
.L_x_135:
[----:B-1----:R1:W2:Y:S02]  /*92b0*/  SYNCS.PHASECHK.TRANS64.TRYWAIT P0, [R0+URZ], R3 ;  /* 0x00000003000075a7 */ /* 0x0022a400080011ff */
[----:B--2---:R-:W-:Y:S05]  /*92c0*/  @!P0 NANOSLEEP.SYNCS 0x989680 ;  /* 0x009896800000895d */ /* 0x004fea0003900000 */
[----:B------:R-:W2:Y:S02]  /*92d0*/  @!P0 SYNCS.PHASECHK.TRANS64 P0, [R0+URZ], R3 ;  /* 0x00000003000085a7 */ /* 0x000ea400080010ff */
[----:B--2---:R-:W-:Y:S05]  /*92e0*/  @!P0 BRA `(.L_x_135) ;  /* 0xfffffffc00f08947 */ /* 0x004fea000383ffff */
[----:B------:R-:W-:Y:S05]  /*92f0*/  BRA `(.L_x_136) ;  /* 0xffffff9000647947 */ /* 0x000fea000383ffff */
.L_x_39:
[----:B----4-:R-:W-:-:S07]  /*9300*/  MOV R0, UR5 ;  /* 0x0000000500007c02 */ /* 0x010fce0008000f00 */
.L_x_137:
[----:B-1----:R1:W2:Y:S02]  /*9310*/  SYNCS.PHASECHK.TRANS64.TRYWAIT P0, [R0+URZ], R3 ;  /* 0x00000003000075a7 */ /* 0x0022a400080011ff */
[----:B--2---:R-:W-:Y:S05]  /*9320*/  @!P0 NANOSLEEP.SYNCS 0x989680 ;  /* 0x009896800000895d */ /* 0x004fea0003900000 */
[----:B------:R-:W2:Y:S02]  /*9330*/  @!P0 SYNCS.PHASECHK.TRANS64 P0, [R0+URZ], R3 ;  /* 0x00000003000085a7 */ /* 0x000ea400080010ff */
[----:B--2---:R-:W-:Y:S05]  /*9340*/  @!P0 BRA `(.L_x_137) ;  /* 0xfffffffc00f08947 */ /* 0x004fea000383ffff */
[----:B------:R-:W-:Y:S05]  /*9350*/  BRA `(.L_x_138) ;  /* 0xffffff9000707947 */ /* 0x000fea000383ffff */
.L_x_40:
[----:B----4-:R-:W-:-:S07]  /*9360*/  MOV R0, UR5 ;  /* 0x0000000500007c02 */ /* 0x010fce0008000f00 */
.L_x_139:
[----:B-1----:R1:W2:Y:S02]  /*9370*/  SYNCS.PHASECHK.TRANS64.TRYWAIT P0, [R0+URZ], R3 ;  /* 0x00000003000075a7 */ /* 0x0022a400080011ff */
[----:B--2---:R-:W-:Y:S05]  /*9380*/  @!P0 NANOSLEEP.SYNCS 0x989680 ;  /* 0x009896800000895d */ /* 0x004fea0003900000 */
[----:B------:R-:W2:Y:S02]  /*9390*/  @!P0 SYNCS.PHASECHK.TRANS64 P0, [R0+URZ], R3 ;  /* 0x00000003000085a7 */ /* 0x000ea400080010ff */
[----:B--2---:R-:W-:Y:S05]  /*93a0*/  @!P0 BRA `(.L_x_139) ;  /* 0xfffffffc00f08947 */ /* 0x004fea000383ffff */
[----:B------:R-:W-:Y:S05]  /*93b0*/  BRA `(.L_x_140) ;  /* 0xffffff90007c7947 */ /* 0x000fea000383ffff */
.L_x_43:
[----:B-1----:R1:W2:Y:S02]  /*93c0*/  SYNCS.PHASECHK.TRANS64.TRYWAIT P0, [R0+URZ+0x110], R5 ;  /* 0x00011005000075a7 */ /* 0x0022a400080011ff */
[----:B--2---:R-:W-:Y:S05]  /*93d0*/  @!P0 NANOSLEEP.SYNCS 0x989680 ;  /* 0x009896800000895d */ /* 0x004fea0003900000 */
[----:B------:R-:W2:Y:S02]  /*93e0*/  @!P0 SYNCS.PHASECHK.TRANS64 P0, [R0+URZ+0x110], R5 ;  /* 0x00011005000085a7 */ /* 0x000ea400080010ff */
[----:B--2---:R-:W-:Y:S05]  /*93f0*/  @!P0 BRA `(.L_x_43) ;  /* 0xfffffffc00f08947 */ /* 0x004fea000383ffff */
[----:B------:R-:W-:Y:S05]  /*9400*/  BRA `(.L_x_141) ;  /* 0xffffff9000d87947 */ /* 0x000fea000383ffff */
.L_x_44:
[----:B------:R-:W-:-:S07]  /*9410*/  MOV R0, UR5 ;  /* 0x0000000500007c02 */ /* 0x000fce0008000f00 */
.L_x_142:
[----:B-1----:R1:W2:Y:S02]  /*9420*/  SYNCS.PHASECHK.TRANS64.TRYWAIT P0, [R0+URZ+0xc0], R5 ;  /* 0x0000c005000075a7 */ /* 0x0022a400080011ff */
[----:B--2---:R-:W-:Y:S05]  /*9430*/  @!P0 NANOSLEEP.SYNCS 0x989680 ;  /* 0x009896800000895d */ /* 0x004fea0003900000 */
[----:B------:R-:W2:Y:S02]  /*9440*/  @!P0 SYNCS.PHASECHK.TRANS64 P0, [R0+URZ+0xc0], R5 ;  /* 0x0000c005000085a7 */ /* 0x000ea400080010ff */
[----:B--2---:R-:W-:Y:S05]  /*9450*/  @!P0 BRA `(.L_x_142) ;  /* 0xfffffffc00f08947 */ /* 0x004fea000383ffff */
[----:B------:R-:W-:Y:S05]  /*9460*/  BRA `(.L_x_143) ;  /* 0xffffff9000e87947 */ /* 0x000fea000383ffff */
.L_x_45:
[----:B-1----:R1:W2:Y:S02]  /*9470*/  SYNCS.PHASECHK.TRANS64.TRYWAIT P1, [R0+URZ+0xb0], R5 ;  /* 0x0000b005000075a7 */ /* 0x0022a400080211ff */
[----:B--2---:R-:W-:Y:S05]  /*9480*/  @!P1 NANOSLEEP.SYNCS 0x989680 ;  /* 0x009896800000995d */ /* 0x004fea0003900000 */
[----:B------:R-:W2:Y:S02]  /*9490*/  @!P1 SYNCS.PHASECHK.TRANS64 P1, [R0+URZ+0xb0], R5 ;  /* 0x0000b005000095a7 */ /* 0x000ea400080210ff */
[----:B--2---:R-:W-:Y:S05]  /*94a0*/  @!P1 BRA `(.L_x_45) ;  /* 0xfffffffc00f09947 */ /* 0x004fea000383ffff */
[----:B------:R-:W-:Y:S05]  /*94b0*/  BRA `(.L_x_144) ;  /* 0xffffff9400187947 */ /* 0x000fea000383ffff */
.L_x_48:
[----:B------:R-:W-:-:S07]  /*94c0*/  MOV R0, UR5 ;  /* 0x0000000500007c02 */ /* 0x000fce0008000f00 */
.L_x_145:
[----:B-1----:R1:W2:Y:S02]  /*94d0*/  SYNCS.PHASECHK.TRANS64.TRYWAIT P0, [R0+URZ+0xc0], R3 ;  /* 0x0000c003000075a7 */ /* 0x0022a400080011ff */
[----:B--2---:R-:W-:Y:S05]  /*94e0*/  @!P0 NANOSLEEP.SYNCS 0x989680 ;  /* 0x009896800000895d */ /* 0x004fea0003900000 */
[----:B------:R-:W2:Y:S02]  /*94f0*/  @!P0 SYNCS.PHASECHK.TRANS64 P0, [R0+URZ+0xc0], R3 ;  /* 0x0000c003000085a7 */ /* 0x000ea400080010ff */
[----:B--2---:R-:W-:Y:S05]  /*9500*/  @!P0 BRA `(.L_x_145) ;  /* 0xfffffffc00f08947 */ /* 0x004fea000383ffff */
[----:B------:R-:W-:Y:S05]  /*9510*/  BRA `(.L_x_47) ;  /* 0xffffff94006c7947 */ /* 0x000fea000383ffff */
.L_x_55:
[----:B-1----:R1:W2:Y:S02]  /*9520*/  SYNCS.PHASECHK.TRANS64.TRYWAIT P1, [R0+URZ+0xb0], R5 ;  /* 0x0000b005000075a7 */ /* 0x0022a400080211ff */
[----:B--2---:R-:W-:Y:S05]  /*9530*/  @!P1 NANOSLEEP.SYNCS 0x989680 ;  /* 0x009896800000995d */ /* 0x004fea0003900000 */
[----:B------:R-:W2:Y:S02]  /*9540*/  @!P1 SYNCS.PHASECHK.TRANS64 P1, [R0+URZ+0xb0], R5 ;  /* 0x0000b005000095a7 */ /* 0x000ea400080210ff */
[----:B--2---:R-:W-:Y:S05]  /*9550*/  @!P1 BRA `(.L_x_55) ;  /* 0xfffffffc00f09947 */ /* 0x004fea000383ffff */
[----:B------:R-:W-:Y:S05]  /*9560*/  BRA `(.L_x_146) ;  /* 0xffffff9800c47947 */ /* 0x000fea000383ffff */
.L_x_56:
[----:B------:R-:W-:-:S07]  /*9570*/  MOV R3, UR9 ;  /* 0x0000000900037c02 */ /* 0x000fce0008000f00 */
.L_x_147:
[----:B-1----:R1:W2:Y:S02]  /*9580*/  SYNCS.PHASECHK.TRANS64.TRYWAIT P0, [R3+URZ+0xf0], R0 ;  /* 0x0000f000030075a7 */ /* 0x0022a400080011ff */
[----:B--2---:R-:W-:Y:S05]  /*9590*/  @!P0 NANOSLEEP.SYNCS 0x989680 ;  /* 0x009896800000895d */ /* 0x004fea0003900000 */
[----:B------:R-:W2:Y:S02]  /*95a0*/  @!P0 SYNCS.PHASECHK.TRANS64 P0, [R3+URZ+0xf0], R0 ;  /* 0x0000f000030085a7 */ /* 0x000ea400080010ff */
[----:B--2---:R-:W-:Y:S05]  /*95b0*/  @!P0 BRA `(.L_x_147) ;  /* 0xfffffffc00f08947 */ /* 0x004fea000383ffff */
[----:B------:R-:W-:Y:S05]  /*95c0*/  BRA `(.L_x_148) ;  /* 0xffffff9800f87947 */ /* 0x000fea000383ffff */
.L_x_59:
[----:B------:R-:W-:Y:S07]  /*95d0*/  MOV R0, UR7 ;  /* 0x0000000700007c02 */ /* 0x000fee0008000f00 */
.L_x_149:
[----:B-1----:R1:W2:Y:S02]  /*95e0*/  SYNCS.PHASECHK.TRANS64.TRYWAIT P0, [R0+URZ], R3 ;  /* 0x00000003000075a7 */ /* 0x0022a400080011ff */
[----:B--2---:R-:W-:Y:S05]  /*95f0*/  @!P0 NANOSLEEP.SYNCS 0x989680 ;  /* 0x009896800000895d */ /* 0x004fea0003900000 */
[----:B------:R-:W2:Y:S02]  /*9600*/  @!P0 SYNCS.PHASECHK.TRANS64 P0, [R0+URZ], R3 ;  /* 0x00000003000085a7 */ /* 0x000ea400080010ff */
[----:B--2---:R-:W-:Y:S05]  /*9610*/  @!P0 BRA `(.L_x_149) ;  /* 0xfffffffc00f08947 */ /* 0x004fea000383ffff */
[----:B------:R-:W-:Y:S05]  /*9620*/  BRA `(.L_x_58) ;  /* 0xffffff9c00307947 */ /* 0x000fea000383ffff */
.L_x_62:
[----:B------:R-:W-:-:S07]  /*9630*/  MOV R0, UR5 ;  /* 0x0000000500007c02 */ /* 0x000fce0008000f00 */
.L_x_150:
[----:B--2---:R2:W3:Y:S02]  /*9640*/  SYNCS.PHASECHK.TRANS64.TRYWAIT P0, [R0+URZ], R3 ;  /* 0x00000003000075a7 */ /* 0x0044e400080011ff */
[----:B---3--:R-:W-:Y:S05]  /*9650*/  @!P0 NANOSLEEP.SYNCS 0x989680 ;  /* 0x009896800000895d */ /* 0x008fea0003900000 */
[----:B------:R-:W3:Y:S02]  /*9660*/  @!P0 SYNCS.PHASECHK.TRANS64 P0, [R0+URZ], R3 ;  /* 0x00000003000085a7 */ /* 0x000ee400080010ff */
[----:B---3--:R-:W-:Y:S05]  /*9670*/  @!P0 BRA `(.L_x_150) ;  /* 0xfffffffc00f08947 */ /* 0x008fea000383ffff */
[----:B------:R-:W-:Y:S05]  /*9680*/  BRA `(.L_x_151) ;  /* 0xffffff9c00d07947 */ /* 0x000fea000383ffff */
.L_x_63:
[----:B------:R-:W-:-:S07]  /*9690*/  MOV R0, UR5 ;  /* 0x0000000500007c02 */ /* 0x000fce0008000f00 */
.L_x_152:
[----:B--2---:R2:W3:Y:S02]  /*96a0*/  SYNCS.PHASECHK.TRANS64.TRYWAIT P0, [R0+URZ], R3 ;  /* 0x00000003000075a7 */ /* 0x0044e400080011ff */
[----:B---3--:R-:W-:Y:S05]  /*96b0*/  @!P0 NANOSLEEP.SYNCS 0x989680 ;  /* 0x009896800000895d */ /* 0x008fea0003900000 */
[----:B------:R-:W3:Y:S02]  /*96c0*/  @!P0 SYNCS.PHASECHK.TRANS64 P0, [R0+URZ], R3 ;  /* 0x00000003000085a7 */ /* 0x000ee400080010ff */
[----:B---3--:R-:W-:Y:S05]  /*96d0*/  @!P0 BRA `(.L_x_152) ;  /* 0xfffffffc00f08947 */ /* 0x008fea000383ffff */
[----:B------:R-:W-:Y:S05]  /*96e0*/  BRA `(.L_x_153) ;  /* 0xffffff9c00dc7947 */ /* 0x000fea000383ffff */
.L_x_64:
[----:B------:R-:W-:-:S07]  /*96f0*/  MOV R0, UR5 ;  /* 0x0000000500007c02 */ /* 0x000fce0008000f00 */
.L_x_154:
[----:B--2---:R2:W3:Y:S02]  /*9700*/  SYNCS.PHASECHK.TRANS64.TRYWAIT P0, [R0+URZ], R3 ;  /* 0x00000003000075a7 */ /* 0x0044e400080011ff */
[----:B---3--:R-:W-:Y:S05]  /*9710*/  @!P0 NANOSLEEP.SYNCS 0x989680 ;  /* 0x009896800000895d */ /* 0x008fea0003900000 */
[----:B------:R-:W3:Y:S02]  /*9720*/  @!P0 SYNCS.PHASECHK.TRANS64 P0, [R0+URZ], R3 ;  /* 0x00000003000085a7 */ /* 0x000ee400080010ff */
[----:B---3--:R-:W-:Y:S05]  /*9730*/  @!P0 BRA `(.L_x_154) ;  /* 0xfffffffc00f08947 */ /* 0x008fea000383ffff */
[----:B------:R-:W-:Y:S05]  /*9740*/  BRA `(.L_x_155) ;  /* 0xffffff9c00e87947 */ /* 0x000fea000383ffff */
.L_x_65:
[----:B------:R-:W-:-:S07]  /*9750*/  MOV R0, UR7 ;  /* 0x0000000700007c02 */ /* 0x000fce0008000f00 */
.L_x_156:
[----:B--2---:R2:W3:Y:S02]  /*9760*/  SYNCS.PHASECHK.TRANS64.TRYWAIT P0, [R0+URZ], R3 ;  /* 0x00000003000075a7 */ /* 0x0044e400080011ff */
[----:B---3--:R-:W-:Y:S05]  /*9770*/  @!P0 NANOSLEEP.SYNCS 0x989680 ;  /* 0x009896800000895d */ /* 0x008fea0003900000 */
[----:B------:R-:W3:Y:S02]  /*9780*/  @!P0 SYNCS.PHASECHK.TRANS64 P0, [R0+URZ], R3 ;  /* 0x00000003000085a7 */ /* 0x000ee400080010ff */
[----:B---3--:R-:W-:Y:S05]  /*9790*/  @!P0 BRA `(.L_x_156) ;  /* 0xfffffffc00f08947 */ /* 0x008fea000383ffff */
[----:B------:R-:W-:Y:S05]  /*97a0*/  BRA `(.L_x_157) ;  /* 0xffffff9c00f47947 */ /* 0x000fea000383ffff */
.L_x_70:
[----:B--2---:R2:W3:Y:S02]  /*97b0*/  SYNCS.PHASECHK.TRANS64.TRYWAIT P0, [R0+URZ+0xb0], R3 ;  /* 0x0000b003000075a7 */ /* 0x0044e400080011ff */
[----:B---3--:R-:W-:Y:S05]  /*97c0*/  @!P0 NANOSLEEP.SYNCS 0x989680 ;  /* 0x009896800000895d */ /* 0x008fea0003900000 */
[----:B------:R-:W3:Y:S02]  /*97d0*/  @!P0 SYNCS.PHASECHK.TRANS64 P0, [R0+URZ+0xb0], R3 ;  /* 0x0000b003000085a7 */ /* 0x000ee400080010ff */
[----:B---3--:R-:W-:Y:S05]  /*97e0*/  @!P0 BRA `(.L_x_70) ;  /* 0xfffffffc00f08947 */ /* 0x008fea000383ffff */
[----:B------:R-:W-:Y:S05]  /*97f0*/  BRA `(.L_x_158) ;  /* 0xffffffa400007947 */ /* 0x000fea000383ffff */
.L_x_73:
[----:B------:R-:W-:Y:S07]  /*9800*/  MOV R0, UR7 ;  /* 0x0000000700007c02 */ /* 0x000fee0008000f00 */
.L_x_159:
[----:B--2---:R2:W3:Y:S02]  /*9810*/  SYNCS.PHASECHK.TRANS64.TRYWAIT P0, [R0+URZ+0xa8], R3 ;  /* 0x0000a803000075a7 */ /* 0x0044e400080011ff */
[----:B---3--:R-:W-:Y:S05]  /*9820*/  @!P0 NANOSLEEP.SYNCS 0x989680 ;  /* 0x009896800000895d */ /* 0x008fea0003900000 */
[----:B------:R-:W3:Y:S02]  /*9830*/  @!P0 SYNCS.PHASECHK.TRANS64 P0, [R0+URZ+0xa8], R3 ;  /* 0x0000a803000085a7 */ /* 0x000ee400080010ff */
[----:B---3--:R-:W-:Y:S05]  /*9840*/  @!P0 BRA `(.L_x_159) ;  /* 0xfffffffc00f08947 */ /* 0x008fea000383ffff */
[----:B------:R-:W-:Y:S05]  /*9850*/  BRA `(.L_x_72) ;  /* 0xffffffa400e07947 */ /* 0x000fea000383ffff */
.L_x_76:
[----:B------:R-:W-:Y:S07]  /*9860*/  MOV R3, UR7 ;  /* 0x0000000700037c02 */ /* 0x000fee0008000f00 */
.L_x_160:
[----:B-1----:R1:W2:Y:S02]  /*9870*/  SYNCS.PHASECHK.TRANS64.TRYWAIT P0, [R3+URZ+0x80], R12 ;  /* 0x0000800c030075a7 */ /* 0x0022a400080011ff */
[----:B--2---:R-:W-:Y:S05]  /*9880*/  @!P0 NANOSLEEP.SYNCS 0x989680 ;  /* 0x009896800000895d */ /* 0x004fea0003900000 */
[----:B------:R-:W2:Y:S02]  /*9890*/  @!P0 SYNCS.PHASECHK.TRANS64 P0, [R3+URZ+0x80], R12 ;  /* 0x0000800c030085a7 */ /* 0x000ea400080010ff */
[----:B--2---:R-:W-:Y:S05]  /*98a0*/  @!P0 BRA `(.L_x_160) ;  /* 0xfffffffc00f08947 */ /* 0x004fea000383ffff */
[----:B------:R-:W-:Y:S05]  /*98b0*/  BRA `(.L_x_161) ;  /* 0xffffffa800587947 */ /* 0x000fea000383ffff */
.L_x_77:
[----:B-1----:R-:W-:Y:S07]  /*98c0*/  MOV R3, UR7 ;  /* 0x0000000700037c02 */ /* 0x002fee0008000f00 */
.L_x_162:
[----:B-1----:R1:W2:Y:S02]  /*98d0*/  SYNCS.PHASECHK.TRANS64.TRYWAIT P0, [R3+URZ+0x88], R12 ;  /* 0x0000880c030075a7 */ /* 0x0022a400080011ff */
[----:B--2---:R-:W-:Y:S05]  /*98e0*/  @!P0 NANOSLEEP.SYNCS 0x989680 ;  /* 0x009896800000895d */ /* 0x004fea0003900000 */
[----:B------:R-:W2:Y:S02]  /*98f0*/  @!P0 SYNCS.PHASECHK.TRANS64 P0, [R3+URZ+0x88], R12 ;  /* 0x0000880c030085a7 */ /* 0x000ea400080010ff */
[----:B--2---:R-:W-:Y:S05]  /*9900*/  @!P0 BRA `(.L_x_162) ;  /* 0xfffffffc00f08947 */ /* 0x004fea000383ffff */
[----:B------:R-:W-:Y:S05]  /*9910*/  BRA `(.L_x_163) ;  /* 0xffffffa800947947 */ /* 0x000fea000383ffff */
.L_x_78:
[----:B-1----:R-:W-:Y:S07]  /*9920*/  MOV R3, UR7 ;  /* 0x0000000700037c02 */ /* 0x002fee0008000f00 */
.L_x_164:
[----:B-1----:R1:W2:Y:S02]  /*9930*/  SYNCS.PHASECHK.TRANS64.TRYWAIT P0, [R3+URZ+0x90], R12 ;  /* 0x0000900c030075a7 */ /* 0x0022a400080011ff */
[----:B--2---:R-:W-:Y:S05]  /*9940*/  @!P0 NANOSLEEP.SYNCS 0x989680 ;  /* 0x009896800000895d */ /* 0x004fea0003900000 */
[----:B------:R-:W2:Y:S02]  /*9950*/  @!P0 SYNCS.PHASECHK.TRANS64 P0, [R3+URZ+0x90], R12 ;  /* 0x0000900c030085a7 */ /* 0x000ea400080010ff */
[----:B--2---:R-:W-:Y:S05]  /*9960*/  @!P0 BRA `(.L_x_164) ;  /* 0xfffffffc00f08947 */ /* 0x004fea000383ffff */
[----:B------:R-:W-:Y:S05]  /*9970*/  BRA `(.L_x_165) ;  /* 0xffffffa800dc7947 */ /* 0x000fea000383ffff */
.L_x_79:
[----:B------:R-:W-:Y:S07]  /*9980*/  MOV R3, UR7 ;  /* 0x0000000700037c02 */ /* 0x000fee0008000f00 */
.L_x_166:
[----:B-1----:R1:W2:Y:S02]  /*9990*/  SYNCS.PHASECHK.TRANS64.TRYWAIT P0, [R3+URZ+0x98], R12 ;  /* 0x0000980c030075a7 */ /* 0x0022a400080011ff */
[----:B--2---:R-:W-:Y:S05]  /*99a0*/  @!P0 NANOSLEEP.SYNCS 0x989680 ;  /* 0x009896800000895d */ /* 0x004fea0003900000 */
[----:B------:R-:W2:Y:S02]  /*99b0*/  @!P0 SYNCS.PHASECHK.TRANS64 P0, [R3+URZ+0x98], R12 ;  /* 0x0000980c030085a7 */ /* 0x000ea400080010ff */
[----:B--2---:R-:W-:Y:S05]  /*99c0*/  @!P0 BRA `(.L_x_166) ;  /* 0xfffffffc00f08947 */ /* 0x004fea000383ffff */
[----:B------:R-:W-:Y:S05]  /*99d0*/  BRA `(.L_x_167) ;  /* 0xffffffac00647947 */ /* 0x000fea000383ffff */
.L_x_81:
[----:B------:R-:W-:-:S07]  /*99e0*/  MOV R0, UR7 ;  /* 0x0000000700007c02 */ /* 0x000fce0008000f00 */
.L_x_168:
[----:B-1----:R1:W3:Y:S02]  /*99f0*/  SYNCS.PHASECHK.TRANS64.TRYWAIT P0, [R0+URZ+0x80], R3 ;  /* 0x00008003000075a7 */ /* 0x0022e400080011ff */
[----:B---3--:R-:W-:Y:S05]  /*9a00*/  @!P0 NANOSLEEP.SYNCS 0x989680 ;  /* 0x009896800000895d */ /* 0x008fea0003900000 */
[----:B------:R-:W3:Y:S02]  /*9a10*/  @!P0 SYNCS.PHASECHK.TRANS64 P0, [R0+URZ+0x80], R3 ;  /* 0x00008003000085a7 */ /* 0x000ee400080010ff */
[----:B---3--:R-:W-:Y:S05]  /*9a20*/  @!P0 BRA `(.L_x_168) ;  /* 0xfffffffc00f08947 */ /* 0x008fea000383ffff */
[----:B------:R-:W-:Y:S05]  /*9a30*/  BRA `(.L_x_169) ;  /* 0xffffffac00d47947 */ /* 0x000fea000383ffff */
.L_x_82:
[----:B-1----:R-:W-:-:S07]  /*9a40*/  MOV R0, UR7 ;  /* 0x0000000700007c02 */ /* 0x002fce0008000f00 */
.L_x_170:
[----:B-1----:R1:W3:Y:S02]  /*9a50*/  SYNCS.PHASECHK.TRANS64.TRYWAIT P0, [R0+URZ+0x88], R3 ;  /* 0x00008803000075a7 */ /* 0x0022e400080011ff */
[----:B---3--:R-:W-:Y:S05]  /*9a60*/  @!P0 NANOSLEEP.SYNCS 0x989680 ;  /* 0x009896800000895d */ /* 0x008fea0003900000 */
[----:B------:R-:W3:Y:S02]  /*9a70*/  @!P0 SYNCS.PHASECHK.TRANS64 P0, [R0+URZ+0x88], R3 ;  /* 0x00008803000085a7 */ /* 0x000ee400080010ff */
[----:B---3--:R-:W-:Y:S05]  /*9a80*/  @!P0 BRA `(.L_x_170) ;  /* 0xfffffffc00f08947 */ /* 0x008fea000383ffff */
[----:B------:R-:W-:Y:S05]  /*9a90*/  BRA `(.L_x_171) ;  /* 0xffffffac00c47947 */ /* 0x000fea000383ffff */
.L_x_83:
[----:B-1----:R-:W-:-:S07]  /*9aa0*/  MOV R0, UR7 ;  /* 0x0000000700007c02 */ /* 0x002fce0008000f00 */
.L_x_172:
[----:B-1----:R1:W3:Y:S02]  /*9ab0*/  SYNCS.PHASECHK.TRANS64.TRYWAIT P0, [R0+URZ+0x90], R3 ;  /* 0x00009003000075a7 */ /* 0x0022e400080011ff */
[----:B---3--:R-:W-:Y:S05]  /*9ac0*/  @!P0 NANOSLEEP.SYNCS 0x989680 ;  /* 0x009896800000895d */ /* 0x008fea0003900000 */
[----:B------:R-:W3:Y:S02]  /*9ad0*/  @!P0 SYNCS.PHASECHK.TRANS64 P0, [R0+URZ+0x90], R3 ;  /* 0x00009003000085a7 */ /* 0x000ee400080010ff */
[----:B---3--:R-:W-:Y:S05]  /*9ae0*/  @!P0 BRA `(.L_x_172) ;  /* 0xfffffffc00f08947 */ /* 0x008fea000383ffff */
[----:B------:R-:W-:Y:S05]  /*9af0*/  BRA `(.L_x_173) ;  /* 0xffffffac00b47947 */ /* 0x000fea000383ffff */
.L_x_85:
[----:B--2---:R2:W4:Y:S02]  /*9b00*/  SYNCS.PHASECHK.TRANS64.TRYWAIT P0, [R0+URZ+0xb0], R3 ;  /* 0x0000b003000075a7 */ /* 0x00452400080011ff */
[----:B----4-:R-:W-:Y:S05]  /*9b10*/  @!P0 NANOSLEEP.SYNCS 0x989680 ;  /* 0x009896800000895d */ /* 0x010fea0003900000 */
[----:B------:R-:W4:Y:S02]  /*9b20*/  @!P0 SYNCS.PHASECHK.TRANS64 P0, [R0+URZ+0xb0], R3 ;  /* 0x0000b003000085a7 */ /* 0x000f2400080010ff */
[----:B----4-:R-:W-:Y:S05]  /*9b30*/  @!P0 BRA `(.L_x_85) ;  /* 0xfffffffc00f08947 */ /* 0x010fea000383ffff */
[----:B------:R-:W-:Y:S05]  /*9b40*/  BRA `(.L_x_174) ;  /* 0xffffffb000847947 */ /* 0x000fea000383ffff */
.L_x_96:
[----:B-1----:R1:W3:Y:S02]  /*9b50*/  SYNCS.PHASECHK.TRANS64.TRYWAIT P1, [R0+URZ+0x60], R3 ;  /* 0x00006003000075a7 */ /* 0x0022e400080211ff */
[----:B---3--:R-:W-:Y:S05]  /*9b60*/  @!P1 NANOSLEEP.SYNCS 0x989680 ;  /* 0x009896800000995d */ /* 0x008fea0003900000 */
[----:B------:R-:W3:Y:S02]  /*9b70*/  @!P1 SYNCS.PHASECHK.TRANS64 P1, [R0+URZ+0x60], R3 ;  /* 0x00006003000095a7 */ /* 0x000ee400080210ff */
[----:B---3--:R-:W-:Y:S05]  /*9b80*/  @!P1 BRA `(.L_x_96) ;  /* 0xfffffffc00f09947 */ /* 0x008fea000383ffff */
[----:B------:R-:W-:Y:S05]  /*9b90*/  BRA `(.L_x_95) ;  /* 0xffffffbc009c7947 */ /* 0x000fea000383ffff */
.L_x_98:
[----:B---3--:R3:W4:Y:S02]  /*9ba0*/  SYNCS.PHASECHK.TRANS64.TRYWAIT P0, [R108+URZ+0xd0], R7 ;  /* 0x0000d0076c0075a7 */ /* 0x00872400080011ff */
[----:B----4-:R-:W-:Y:S05]  /*9bb0*/  @!P0 NANOSLEEP.SYNCS 0x989680 ;  /* 0x009896800000895d */ /* 0x010fea0003900000 */
[----:B------:R-:W4:Y:S02]  /*9bc0*/  @!P0 SYNCS.PHASECHK.TRANS64 P0, [R108+URZ+0xd0], R7 ;  /* 0x0000d0076c0085a7 */ /* 0x000f2400080010ff */
[----:B----4-:R-:W-:Y:S05]  /*9bd0*/  @!P0 BRA `(.L_x_98) ;  /* 0xfffffffc00f08947 */ /* 0x010fea000383ffff */
[----:B------:R-:W-:Y:S05]  /*9be0*/  BRA `(.L_x_97) ;  /* 0xffffffbc00f07947 */ /* 0x000fea000383ffff */
.L_x_106:
[----:B--2---:R2:W3:Y:S02]  /*9bf0*/  SYNCS.PHASECHK.TRANS64.TRYWAIT P0, [R55+URZ+0x60], R0 ;  /* 0x00006000370075a7 */ /* 0x0044e400080011ff */
[----:B---3--:R-:W-:Y:S05]  /*9c00*/  @!P0 NANOSLEEP.SYNCS 0x989680 ;  /* 0x009896800000895d */ /* 0x008fea0003900000 */
[----:B------:R-:W3:Y:S02]  /*9c10*/  @!P0 SYNCS.PHASECHK.TRANS64 P0, [R55+URZ+0x60], R0 ;  /* 0x00006000370085a7 */ /* 0x000ee400080010ff */
[----:B---3--:R-:W-:Y:S05]  /*9c20*/  @!P0 BRA `(.L_x_106) ;  /* 0xfffffffc00f08947 */ /* 0x008fea000383ffff */
[----:B------:R-:W-:Y:S05]  /*9c30*/  BRA `(.L_x_105) ;  /* 0xffffffc800e87947 */ /* 0x000fea000383ffff */
.L_x_114:
[----:B--2---:R2:W3:Y:S02]  /*9c40*/  SYNCS.PHASECHK.TRANS64.TRYWAIT P0, [R73+URZ+0x60], R2 ;  /* 0x00006002490075a7 */ /* 0x0044e400080011ff */
[----:B---3--:R-:W-:Y:S05]  /*9c50*/  @!P0 NANOSLEEP.SYNCS 0x989680 ;  /* 0x009896800000895d */ /* 0x008fea0003900000 */
[----:B------:R-:W3:Y:S02]  /*9c60*/  @!P0 SYNCS.PHASECHK.TRANS64 P0, [R73+URZ+0x60], R2 ;  /* 0x00006002490085a7 */ /* 0x000ee400080010ff */
[----:B---3--:R-:W-:Y:S05]  /*9c70*/  @!P0 BRA `(.L_x_114) ;  /* 0xfffffffc00f08947 */ /* 0x008fea000383ffff */
[----:B------:R-:W-:Y:S05]  /*9c80*/  BRA `(.L_x_113) ;  /* 0xffffffd800247947 */ /* 0x000fea000383ffff */
.L_x_122:
[----:B--2---:R2:W3:Y:S02]  /*9c90*/  SYNCS.PHASECHK.TRANS64.TRYWAIT P0, [R76+URZ+0x60], R3 ;  /* 0x000060034c0075a7 */ /* 0x0044e400080011ff */
[----:B---3--:R-:W-:Y:S05]  /*9ca0*/  @!P0 NANOSLEEP.SYNCS 0x989680 ;  /* 0x009896800000895d */ /* 0x008fea0003900000 */
[----:B------:R-:W3:Y:S02]  /*9cb0*/  @!P0 SYNCS.PHASECHK.TRANS64 P0, [R76+URZ+0x60], R3 ;  /* 0x000060034c0085a7 */ /* 0x000ee400080010ff */
[----:B---3--:R-:W-:Y:S05]  /*9cc0*/  @!P0 BRA `(.L_x_122) ;  /* 0xfffffffc00f08947 */ /* 0x008fea000383ffff */
[----:B------:R-:W-:Y:S05]  /*9cd0*/  BRA `(.L_x_121) ;  /* 0xffffffe4006c7947 */ /* 0x000fea000383ffff */
        .weak           $__internal_0_$__cuda_sm10x_tcgen05_guardrail_trap_col_being_dealloced_not_returned_by_alloc
        .type           $__internal_0_$__cuda_sm10x_tcgen05_guardrail_trap_col_being_dealloced_not_returned_by_alloc,@function
        .size           $__internal_0_$__cuda_sm10x_tcgen05_guardrail_trap_col_being_dealloced_not_returned_by_alloc,($__internal_1_$__cuda_sm10x_tcgen05_guardrail_trap_phase_invalid_during_alloc - $__internal_0_$__cuda_sm10x_tcgen05_guardrail_trap_col_being_dealloced_not_returned_by_alloc)
$__internal_0_$__cuda_sm10x_tcgen05_guardrail_trap_col_being_dealloced_not_returned_by_alloc:
[----:B------:R-:W-:Y:S05]  /*9ce0*/  BPT.TRAP 0x1 ;  /* 0x000000040000795c */ /* 0x000fea0000300000 */
[----:B------:R-:W-:-:S04]  /*9cf0*/  HFMA2 R3, -RZ, RZ, 0, 0 ;  /* 0x00000000ff037431 */ /* 0x000fc800000001ff */
[----:B------:R-:W-:Y:S05]  /*9d00*/  RET.REL.NODEC R2 `(_ZN7cutlass13device_kernelINS_4gemm6kernel13GemmUniversalIN4cute5tupleIJiiiiEEENS1_10collective13CollectiveMmaINS1_35MainloopSm100TmaUmmaWarpSpecializedILi6ELi2ELi4ENS5_IJNS4_1CILi1EEESB_SB_EEEEENS5_IJNSA_ILi64EEENSA_ILi256EEENSA_ILi32EEEEEEaNS5_IJlSB_lEEEaSI_NS4_8TiledMMAINS4_8MMA_AtomIJNS4_15SM100_MMA_S8_SSIaaiLi64ELi256ELNS4_4UMMA5MajorE0ELSN_0ELNSM_8SaturateE0EEEEEENS4_6LayoutISC_NS5_IJNSA_ILi0EEESS_SS_EEEEENS5_IJNS4_10UnderscoreESV_SV_EEEEENS4_13SM90_TMA_LOADENS4_14ComposedLayoutINS4_7SwizzleILi1ELi4ELi3EEENS4_18smem_ptr_flag_bitsILi8EEENSR_INS5_IJNSA_ILi8EEESG_EEENS5_IJSG_SB_EEEEEEEvNS4_8identityESY_S18_vS19_EENS_8epilogue10collective18CollectiveEpilogueINS1B_23Sm100TmaWarpSpecializedILi4ELi2ELi32ELb0ELb0EEEJSH_NS5_IJNSR_ISE_SB_EES1G_EEEaSI_aSI_NS1B_6fusion15FusionCallbacksIS1F_NS1I_17LinearCombinationIaiaiLNS_15FloatRoundStyleE2EEESH_S1H_JEEENS4_5SM1004TMEM4LOAD26SM100_TMEM_LOAD_16dp32b32xESY_NSZ_INS10_ILi2ELi4ELi3EEES13_NSR_INS5_IJS14_SE_EEENS5_IJSE_SB_EEEEEEENS4_39AutoVectorizingCopyWithAssumedAlignmentILi128EEENS4_14SM90_TMA_STOREES1W_S1Y_S1Y_EEEvvEEEEvNT_6ParamsE) ;  /* 0xffffff6002bc7950 */ /* 0x000fea0003c3ffff */
        .weak           $__internal_1_$__cuda_sm10x_tcgen05_guardrail_trap_phase_invalid_during_alloc
        .type           $__internal_1_$__cuda_sm10x_tcgen05_guardrail_trap_phase_invalid_during_alloc,@function
        .size           $__internal_1_$__cuda_sm10x_tcgen05_guardrail_trap_phase_invalid_during_alloc,($__internal_2_$__cuda_sm10x_tcgen05_guardrail_trap_unallocated_columns_being_dealloced - $__internal_1_$__cuda_sm10x_tcgen05_guardrail_trap_phase_invalid_during_alloc)
$__internal_1_$__cuda_sm10x_tcgen05_guardrail_trap_phase_invalid_during_alloc:
[----:B------:R-:W-:Y:S05]  /*9d10*/  BPT.TRAP 0x1 ;  /* 0x000000040000795c */ /* 0x000fea0000300000 */
[----:B------:R-:W-:-:S04]  /*9d20*/  MOV R3, 0x0 ;  /* 0x0000000000037802 */ /* 0x000fc80000000f00 */
[----:B------:R-:W-:Y:S05]  /*9d30*/  RET.REL.NODEC R2 `(_ZN7cutlass13device_kernelINS_4gemm6kernel13GemmUniversalIN4cute5tupleIJiiiiEEENS1_10collective13CollectiveMmaINS1_35MainloopSm100TmaUmmaWarpSpecializedILi6ELi2ELi4ENS5_IJNS4_1CILi1EEESB_SB_EEEEENS5_IJNSA_ILi64EEENSA_ILi256EEENSA_ILi32EEEEEEaNS5_IJlSB_lEEEaSI_NS4_8TiledMMAINS4_8MMA_AtomIJNS4_15SM100_MMA_S8_SSIaaiLi64ELi256ELNS4_4UMMA5MajorE0ELSN_0ELNSM_8SaturateE0EEEEEENS4_6LayoutISC_NS5_IJNSA_ILi0EEESS_SS_EEEEENS5_IJNS4_10UnderscoreESV_SV_EEEEENS4_13SM90_TMA_LOADENS4_14ComposedLayoutINS4_7SwizzleILi1ELi4ELi3EEENS4_18smem_ptr_flag_bitsILi8EEENSR_INS5_IJNSA_ILi8EEESG_EEENS5_IJSG_SB_EEEEEEEvNS4_8identityESY_S18_vS19_EENS_8epilogue10collective18CollectiveEpilogueINS1B_23Sm100TmaWarpSpecializedILi4ELi2ELi32ELb0ELb0EEEJSH_NS5_IJNSR_ISE_SB_EES1G_EEEaSI_aSI_NS1B_6fusion15FusionCallbacksIS1F_NS1I_17LinearCombinationIaiaiLNS_15FloatRoundStyleE2EEESH_S1H_JEEENS4_5SM1004TMEM4LOAD26SM100_TMEM_LOAD_16dp32b32xESY_NSZ_INS10_ILi2ELi4ELi3EEES13_NSR_INS5_IJS14_SE_EEENS5_IJSE_SB_EEEEEEENS4_39AutoVectorizingCopyWithAssumedAlignmentILi128EEENS4_14SM90_TMA_STOREES1W_S1Y_S1Y_EEEvvEEEEvNT_6ParamsE) ;  /* 0xffffff6002b07950 */ /* 0x000fea0003c3ffff */
        .weak           $__internal_2_$__cuda_sm10x_tcgen05_guardrail_trap_unallocated_columns_being_dealloced
        .type           $__internal_2_$__cuda_sm10x_tcgen05_guardrail_trap_unallocated_columns_being_dealloced,@function
        .size           $__internal_2_$__cuda_sm10x_tcgen05_guardrail_trap_unallocated_columns_being_dealloced,(.L_x_176 - $__internal_2_$__cuda_sm10x_tcgen05_guardrail_trap_unallocated_columns_being_dealloced)
$__internal_2_$__cuda_sm10x_tcgen05_guardrail_trap_unallocated_columns_being_dealloced:
[----:B------:R-:W-:Y:S05]  /*9d40*/  BPT.TRAP 0x1 ;  /* 0x000000040000795c */ /* 0x000fea0000300000 */
[----:B------:R-:W-:-:S04]  /*9d50*/  HFMA2 R3, -RZ, RZ, 0, 0 ;  /* 0x00000000ff037431 */ /* 0x000fc800000001ff */
[----:B------:R-:W-:Y:S05]  /*9d60*/  RET.REL.NODEC R2 `(_ZN7cutlass13device_kernelINS_4gemm6kernel13GemmUniversalIN4cute5tupleIJiiiiEEENS1_10collective13CollectiveMmaINS1_35MainloopSm100TmaUmmaWarpSpecializedILi6ELi2ELi4ENS5_IJNS4_1CILi1EEESB_SB_EEEEENS5_IJNSA_ILi64EEENSA_ILi256EEENSA_ILi32EEEEEEaNS5_IJlSB_lEEEaSI_NS4_8TiledMMAINS4_8MMA_AtomIJNS4_15SM100_MMA_S8_SSIaaiLi64ELi256ELNS4_4UMMA5MajorE0ELSN_0ELNSM_8SaturateE0EEEEEENS4_6LayoutISC_NS5_IJNSA_ILi0EEESS_SS_EEEEENS5_IJNS4_10UnderscoreESV_SV_EEEEENS4_13SM90_TMA_LOADENS4_14ComposedLayoutINS4_7SwizzleILi1ELi4ELi3EEENS4_18smem_ptr_flag_bitsILi8EEENSR_INS5_IJNSA_ILi8EEESG_EEENS5_IJSG_SB_EEEEEEEvNS4_8identityESY_S18_vS19_EENS_8epilogue10collective18CollectiveEpilogueINS1B_23Sm100TmaWarpSpecializedILi4ELi2ELi32ELb0ELb0EEEJSH_NS5_IJNSR_ISE_SB_EES1G_EEEaSI_aSI_NS1B_6fusion15FusionCallbacksIS1F_NS1I_17LinearCombinationIaiaiLNS_15FloatRoundStyleE2EEESH_S1H_JEEENS4_5SM1004TMEM4LOAD26SM100_TMEM_LOAD_16dp32b32xESY_NSZ_INS10_ILi2ELi4ELi3EEES13_NSR_INS5_IJS14_SE_EEENS5_IJSE_SB_EEEEEEENS4_39AutoVectorizingCopyWithAssumedAlignmentILi128EEENS4_14SM90_TMA_STOREES1W_S1Y_S1Y_EEEvvEEEEvNT_6ParamsE) ;  /* 0xffffff6002a47950 */ /* 0x000fea0003c3ffff */
.L_x_175:
[----:B------:R-:W-:-:S00]  /*9d70*/  BRA `(.L_x_175) ;  /* 0xfffffffc00fc7947 */ /* 0x000fc0000383ffff */
[----:B------:R-:W-:-:S00]  /*9d80*/  NOP ;  /* 0x0000000000007918 */ /* 0x000fc00000000000 */
[----:B------:R-:W-:-:S00]  /*9d90*/  NOP ;  /* 0x0000000000007918 */ /* 0x000fc00000000000 */
[----:B------:R-:W-:-:S00]  /*9da0*/  NOP ;  /* 0x0000000000007918 */ /* 0x000fc00000000000 */
[----:B------:R-:W-:-:S00]  /*9db0*/  NOP ;  /* 0x0000000000007918 */ /* 0x000fc00000000000 */
[----:B------:R-:W-:-:S00]  /*9dc0*/  NOP ;  /* 0x0000000000007918 */ /* 0x000fc00000000000 */
[----:B------:R-:W-:-:S00]  /*9dd0*/  NOP ;  /* 0x0000000000007918 */ /* 0x000fc00000000000 */
[----:B------:R-:W-:-:S00]  /*9de0*/  NOP ;  /* 0x0000000000007918 */ /* 0x000fc00000000000 */
[----:B------:R-:W-:-:S00]  /*9df0*/  NOP ;  /* 0x0000000000007918 */ /* 0x000fc00000000000 */
.L_x_176:


//--------------------- .nv.global.init           --------------------------
	.section	.nv.global.init,"aw",@progbits
.nv.global.init:
	.type		$str$27,@object
	.size		$str$27,($str$28 - $str$27)
$str$27:
        /*0000*/ 	.byte	0x28, 0x61, 0x64, 0x64, 0x72, 0x65, 0x73, 0x73, 0x20, 0x26, 0x20, 0x6d, 0x61, 0x73, 0x6b, 0x29
        /*0010*/ 	.byte	0x20, 0x3d, 0x3d, 0x20, 0x30, 0x00
	.type		$str$28,@object
	.size		$str$28,($str$26 - $str$28)
$str$28:
        /*0016*/ 	.byte	0x2f, 0x74, 0x6d, 0x70, 0x2f, 0x63, 0x75, 0x74, 0x6c, 0x61, 0x73, 0x73, 0x5f, 0x73, 0x77, 0x65
        /*0026*/ 	.byte	0x65, 0x70, 0x5f, 0x73, 0x72, 0x63, 0x2f, 0x69, 0x6e, 0x63, 0x6c, 0x75, 0x64, 0x65, 0x2f, 0x63
        /*0036*/ 	.byte	0x75, 0x74, 0x65, 0x2f, 0x70, 0x6f, 0x69, 0x6e, 0x74, 0x65, 0x72, 0x5f, 0x66, 0x6c, 0x61, 0x67
        /*0046*/ 	.byte	0x67, 0x65, 0x64, 0x2e, 0x68, 0x70, 0x70, 0x00
	.type		$str$26,@object
	.size		$str$26,($str$25 - $str$26)
$str$26:
        /*004e*/ 	.byte	0x2f, 0x74, 0x6d, 0x70, 0x2f, 0x63, 0x75, 0x74, 0x6c, 0x61, 0x73, 0x73, 0x5f, 0x73, 0x77, 0x65
        /*005e*/ 	.byte	0x65, 0x70, 0x5f, 0x73, 0x72, 0x63, 0x2f, 0x69, 0x6e, 0x63, 0x6c, 0x75, 0x64, 0x65, 0x2f, 0x63
        /*006e*/ 	.byte	0x75, 0x74, 0x65, 0x2f, 0x61, 0x74, 0x6f, 0x6d, 0x2f, 0x63, 0x6f, 0x70, 0x79, 0x5f, 0x74, 0x72
        /*007e*/ 	.byte	0x61, 0x69, 0x74, 0x73, 0x5f, 0x73, 0x6d, 0x31, 0x30, 0x30, 0x2e, 0x68, 0x70, 0x70, 0x00
	.type		$str$25,@object
	.size		$str$25,(__unnamed_1 - $str$25)
$str$25:
        /*008d*/ 	.byte	0x28, 0x28, 0x75, 0x69, 0x6e, 0x74, 0x33, 0x32, 0x5f, 0x74, 0x28, 0x74, 0x68, 0x72, 0x65, 0x61
        /*009d*/ 	.byte	0x64, 0x49, 0x64, 0x78, 0x2e, 0x78, 0x29, 0x20, 0x2f, 0x20, 0x33, 0x32, 0x29, 0x20, 0x25, 0x20
        /*00ad*/ 	.byte	0x34, 0x29, 0x20, 0x3d, 0x3d, 0x20, 0x28, 0x28, 0x28, 0x74, 0x6d, 0x65, 0x6d, 0x5f, 0x61, 0x64
        /*00bd*/ 	.byte	0x64, 0x72, 0x20, 0x3e, 0x3e, 0x20, 0x31, 0x36, 0x29, 0x20, 0x2f, 0x20, 0x33, 0x32, 0x29, 0x20
        /*00cd*/ 	.byte	0x25, 0x20, 0x34, 0x29, 0x00
	.type		__unnamed_1,@object
	.size		__unnamed_1,(__unnamed_2 - __unnamed_1)
__unnamed_1:
        /*00d2*/ 	.byte	0x61, 0x75, 0x74, 0x6f, 0x20, 0x63, 0x75, 0x74, 0x65, 0x3a, 0x3a, 0x61, 0x73, 0x5f, 0x70, 0x6f
        /* <DEDUP_REMOVED lines=24> */
        /*0262*/ 	.byte	0x00
	.type		__unnamed_2,@object
	.size		__unnamed_2,(__unnamed_3 - __unnamed_2)
__unnamed_2:
        /* <DEDUP_REMOVED lines=26> */
	.type		__unnamed_3,@object
	.size		__unnamed_3,(.L_3 - __unnamed_3)
__unnamed_3:
        /* <DEDUP_REMOVED lines=41> */
.L_3:


//--------------------- .nv.shared._ZN7cutlass13device_kernelINS_4gemm6kernel13GemmUniversalIN4cute5tupleIJiiiiEEENS1_10collective13CollectiveMmaINS1_35MainloopSm100TmaUmmaWarpSpecializedILi6ELi2ELi4ENS5_IJNS4_1CILi1EEESB_SB_EEEEENS5_IJNSA_ILi64EEENSA_ILi256EEENSA_ILi32EEEEEEaNS5_IJlSB_lEEEaSI_NS4_8TiledMMAINS4_8MMA_AtomIJNS4_15SM100_MMA_S8_SSIaaiLi64ELi256ELNS4_4UMMA5MajorE0ELSN_0ELNSM_8SaturateE0EEEEEENS4_6LayoutISC_NS5_IJNSA_ILi0EEESS_SS_EEEEENS5_IJNS4_10UnderscoreESV_SV_EEEEENS4_13SM90_TMA_LOADENS4_14ComposedLayoutINS4_7SwizzleILi1ELi4ELi3EEENS4_18smem_ptr_flag_bitsILi8EEENSR_INS5_IJNSA_ILi8EEESG_EEENS5_IJSG_SB_EEEEEEEvNS4_8identityESY_S18_vS19_EENS_8epilogue10collective18CollectiveEpilogueINS1B_23Sm100TmaWarpSpecializedILi4ELi2ELi32ELb0ELb0EEEJSH_NS5_IJNSR_ISE_SB_EES1G_EEEaSI_aSI_NS1B_6fusion15FusionCallbacksIS1F_NS1I_17LinearCombinationIaiaiLNS_15FloatRoundStyleE2EEESH_S1H_JEEENS4_5SM1004TMEM4LOAD26SM100_TMEM_LOAD_16dp32b32xESY_NSZ_INS10_ILi2ELi4ELi3EEES13_NSR_INS5_IJS14_SE_EEENS5_IJSE_SB_EEEEEEENS4_39AutoVectorizingCopyWithAssumedAlignmentILi128EEENS4_14SM90_TMA_STOREES1W_S1Y_S1Y_EEEvvEEEEvNT_6ParamsE --------------------------
	.section	.nv.shared._ZN7cutlass13device_kernelINS_4gemm6kernel13GemmUniversalIN4cute5tupleIJiiiiEEENS1_10collective13CollectiveMmaINS1_35MainloopSm100TmaUmmaWarpSpecializedILi6ELi2ELi4ENS5_IJNS4_1CILi1EEESB_SB_EEEEENS5_IJNSA_ILi64EEENSA_ILi256EEENSA_ILi32EEEEEEaNS5_IJlSB_lEEEaSI_NS4_8TiledMMAINS4_8MMA_AtomIJNS4_15SM100_MMA_S8_SSIaaiLi64ELi256ELNS4_4UMMA5MajorE0ELSN_0ELNSM_8SaturateE0EEEEEENS4_6LayoutISC_NS5_IJNSA_ILi0EEESS_SS_EEEEENS5_IJNS4_10UnderscoreESV_SV_EEEEENS4_13SM90_TMA_LOADENS4_14ComposedLayoutINS4_7SwizzleILi1ELi4ELi3EEENS4_18smem_ptr_flag_bitsILi8EEENSR_INS5_IJNSA_ILi8EEESG_EEENS5_IJSG_SB_EEEEEEEvNS4_8identityESY_S18_vS19_EENS_8epilogue10collective18CollectiveEpilogueINS1B_23Sm100TmaWarpSpecializedILi4ELi2ELi32ELb0ELb0EEEJSH_NS5_IJNSR_ISE_SB_EES1G_EEEaSI_aSI_NS1B_6fusion15FusionCallbacksIS1F_NS1I_17LinearCombinationIaiaiLNS_15FloatRoundStyleE2EEESH_S1H_JEEENS4_5SM1004TMEM4LOAD26SM100_TMEM_LOAD_16dp32b32xESY_NSZ_INS10_ILi2ELi4ELi3EEES13_NSR_INS5_IJS14_SE_EEENS5_IJSE_SB_EEEEEEENS4_39AutoVectorizingCopyWithAssumedAlignmentILi128EEENS4_14SM90_TMA_STOREES1W_S1Y_S1Y_EEEvvEEEEvNT_6ParamsE,"aw",@nobits
	.sectionflags	@""
	.align	16
	.zero		1024


//--------------------- .nv.shared.reserved.0     --------------------------
	.section	.nv.shared.reserved.0,"aw",@nobits
	.weak		__nv_reservedSMEM_offset_0_alias
	.size		__nv_reservedSMEM_offset_0_alias, 0, 64
	.other		__nv_reservedSMEM_offset_0_alias,@"STO_CUDA_RESERVED_SHARED STV_DEFAULT"
__nv_reservedSMEM_offset_0_alias:
	.zero		0
.nv.shared.reserved.0:
	.zero		64
	.weak		__nv_reservedSMEM_tcgen05_partition
	.type		__nv_reservedSMEM_tcgen05_partition,@object
	.size		__nv_reservedSMEM_tcgen05_partition,(.L_0 - __nv_reservedSMEM_tcgen05_partition)
__nv_reservedSMEM_tcgen05_partition:
	.zero		32
.L_0:


//--------------------- .nv.global                --------------------------
	.section	.nv.global,"aw",@nobits
.nv.global:
	.type		_ZN40_INTERNAL_e0cc33af_4_k_cu_7c71e994_312374cute1_E,@object
	.size		_ZN40_INTERNAL_e0cc33af_4_k_cu_7c71e994_312374cute1_E,(_ZN40_INTERNAL_e0cc33af_4_k_cu_7c71e994_312374cuda3std3__45__cpo6cbeginE - _ZN40_INTERNAL_e0cc33af_4_k_cu_7c71e994_312374cute1_E)
_ZN40_INTERNAL_e0cc33af_4_k_cu_7c71e994_312374cute1_E:
	.zero		1
	.type		_ZN40_INTERNAL_e0cc33af_4_k_cu_7c71e994_312374cuda3std3__45__cpo6cbeginE,@object
	.size		_ZN40_INTERNAL_e0cc33af_4_k_cu_7c71e994_312374cuda3std3__45__cpo6cbeginE,(_ZN40_INTERNAL_e0cc33af_4_k_cu_7c71e994_312374cuda3std3__48in_placeE - _ZN40_INTERNAL_e0cc33af_4_k_cu_7c71e994_312374cuda3std3__45__cpo6cbeginE)
_ZN40_INTERNAL_e0cc33af_4_k_cu_7c71e994_312374cuda3std3__45__cpo6cbeginE:
	.zero		1
	.type		_ZN40_INTERNAL_e0cc33af_4_k_cu_7c71e994_312374cuda3std3__48in_placeE,@object
	.size		_ZN40_INTERNAL_e0cc33af_4_k_cu_7c71e994_312374cuda3std3__48in_placeE,(_ZN40_INTERNAL_e0cc33af_4_k_cu_7c71e994_312374cuda3std6ranges3__45__cpo9iter_moveE - _ZN40_INTERNAL_e0cc33af_4_k_cu_7c71e994_312374cuda3std3__48in_placeE)
_ZN40_INTERNAL_e0cc33af_4_k_cu_7c71e994_312374cuda3std3__48in_placeE:
	.zero		1
	.type		_ZN40_INTERNAL_e0cc33af_4_k_cu_7c71e994_312374cuda3std6ranges3__45__cpo9iter_moveE,@object
	.size		_ZN40_INTERNAL_e0cc33af_4_k_cu_7c71e994_312374cuda3std6ranges3__45__cpo9iter_moveE,(_ZN40_INTERNAL_e0cc33af_4_k_cu_7c71e994_312374cuda3std3__45__cpo5beginE - _ZN40_INTERNAL_e0cc33af_4_k_cu_7c71e994_312374cuda3std6ranges3__45__cpo9iter_moveE)
_ZN40_INTERNAL_e0cc33af_4_k_cu_7c71e994_312374cuda3std6ranges3__45__cpo9iter_moveE:
	.zero		1
	.type		_ZN40_INTERNAL_e0cc33af_4_k_cu_7c71e994_312374cuda3std3__45__cpo5beginE,@object
	.size		_ZN40_INTERNAL_e0cc33af_4_k_cu_7c71e994_312374cuda3std3__45__cpo5beginE,(_ZN40_INTERNAL_e0cc33af_4_k_cu_7c71e994_312374cuda3std3__442_GLOBAL__N__e0cc33af_4_k_cu_7c71e994_312376ignoreE - _ZN40_INTERNAL_e0cc33af_4_k_cu_7c71e994_312374cuda3std3__45__cpo5beginE)
_ZN40_INTERNAL_e0cc33af_4_k_cu_7c71e994_312374cuda3std3__45__cpo5beginE:
	.zero		1
	.type		_ZN40_INTERNAL_e0cc33af_4_k_cu_7c71e994_312374cuda3std3__442_GLOBAL__N__e0cc33af_4_k_cu_7c71e994_312376ignoreE,@object
	.size		_ZN40_INTERNAL_e0cc33af_4_k_cu_7c71e994_312374cuda3std3__442_GLOBAL__N__e0cc33af_4_k_cu_7c71e994_312376ignoreE,(_ZN40_INTERNAL_e0cc33af_4_k_cu_7c71e994_312374cute7productE - _ZN40_INTERNAL_e0cc33af_4_k_cu_7c71e994_312374cuda3std3__442_GLOBAL__N__e0cc33af_4_k_cu_7c71e994_312376ignoreE)
_ZN40_INTERNAL_e0cc33af_4_k_cu_7c71e994_312374cuda3std3__442_GLOBAL__N__e0cc33af_4_k_cu_7c71e994_312376ignoreE:
	.zero		1
	.type		_ZN40_INTERNAL_e0cc33af_4_k_cu_7c71e994_312374cute7productE,@object
	.size		_ZN40_INTERNAL_e0cc33af_4_k_cu_7c71e994_312374cute7productE,(_ZN40_INTERNAL_e0cc33af_4_k_cu_7c71e994_312374cuda3std3__45__cpo3endE - _ZN40_INTERNAL_e0cc33af_4_k_cu_7c71e994_312374cute7productE)
_ZN40_INTERNAL_e0cc33af_4_k_cu_7c71e994_312374cute7productE:
	.zero		1
	.type		_ZN40_INTERNAL_e0cc33af_4_k_cu_7c71e994_312374cuda3std3__45__cpo3endE,@object
	.size		_ZN40_INTERNAL_e0cc33af_4_k_cu_7c71e994_312374cuda3std3__45__cpo3endE,(_ZN40_INTERNAL_e0cc33af_4_k_cu_7c71e994_312374cuda3std3__419piecewise_constructE - _ZN40_INTERNAL_e0cc33af_4_k_cu_7c71e994_312374cuda3std3__45__cpo3endE)
_ZN40_INTERNAL_e0cc33af_4_k_cu_7c71e994_312374cuda3std3__45__cpo3endE:
	.zero		1
	.type		_ZN40_INTERNAL_e0cc33af_4_k_cu_7c71e994_312374cuda3std3__419piecewise_constructE,@object
	.size		_ZN40_INTERNAL_e0cc33af_4_k_cu_7c71e994_312374cuda3std3__419piecewise_constructE,(_ZN40_INTERNAL_e0cc33af_4_k_cu_7c71e994_312374cuda3std3__45__cpo4cendE - _ZN40_INTERNAL_e0cc33af_4_k_cu_7c71e994_312374cuda3std3__419piecewise_constructE)
_ZN40_INTERNAL_e0cc33af_4_k_cu_7c71e994_312374cuda3std3__419piecewise_constructE:
	.zero		1
	.type		_ZN40_INTERNAL_e0cc33af_4_k_cu_7c71e994_312374cuda3std3__45__cpo4cendE,@object
	.size		_ZN40_INTERNAL_e0cc33af_4_k_cu_7c71e994_312374cuda3std3__45__cpo4cendE,(_ZN40_INTERNAL_e0cc33af_4_k_cu_7c71e994_312374cuda3std6ranges3__45__cpo4swapE - _ZN40_INTERNAL_e0cc33af_4_k_cu_7c71e994_312374cuda3std3__45__cpo4cendE)
_ZN40_INTERNAL_e0cc33af_4_k_cu_7c71e994_312374cuda3std3__45__cpo4cendE:
	.zero		1
	.type		_ZN40_INTERNAL_e0cc33af_4_k_cu_7c71e994_312374cuda3std6ranges3__45__cpo4swapE,@object
	.size		_ZN40_INTERNAL_e0cc33af_4_k_cu_7c71e994_312374cuda3std6ranges3__45__cpo4swapE,(.L_11 - _ZN40_INTERNAL_e0cc33af_4_k_cu_7c71e994_312374cuda3std6ranges3__45__cpo4swapE)
_ZN40_INTERNAL_e0cc33af_4_k_cu_7c71e994_312374cuda3std6ranges3__45__cpo4swapE:
	.zero		1
.L_11:


//--------------------- .nv.constant0._ZN7cutlass13device_kernelINS_4gemm6kernel13GemmUniversalIN4cute5tupleIJiiiiEEENS1_10collective13CollectiveMmaINS1_35MainloopSm100TmaUmmaWarpSpecializedILi6ELi2ELi4ENS5_IJNS4_1CILi1EEESB_SB_EEEEENS5_IJNSA_ILi64EEENSA_ILi256EEENSA_ILi32EEEEEEaNS5_IJlSB_lEEEaSI_NS4_8TiledMMAINS4_8MMA_AtomIJNS4_15SM100_MMA_S8_SSIaaiLi64ELi256ELNS4_4UMMA5MajorE0ELSN_0ELNSM_8SaturateE0EEEEEENS4_6LayoutISC_NS5_IJNSA_ILi0EEESS_SS_EEEEENS5_IJNS4_10UnderscoreESV_SV_EEEEENS4_13SM90_TMA_LOADENS4_14ComposedLayoutINS4_7SwizzleILi1ELi4ELi3EEENS4_18smem_ptr_flag_bitsILi8EEENSR_INS5_IJNSA_ILi8EEESG_EEENS5_IJSG_SB_EEEEEEEvNS4_8identityESY_S18_vS19_EENS_8epilogue10collective18CollectiveEpilogueINS1B_23Sm100TmaWarpSpecializedILi4ELi2ELi32ELb0ELb0EEEJSH_NS5_IJNSR_ISE_SB_EES1G_EEEaSI_aSI_NS1B_6fusion15FusionCallbacksIS1F_NS1I_17LinearCombinationIaiaiLNS_15FloatRoundStyleE2EEESH_S1H_JEEENS4_5SM1004TMEM4LOAD26SM100_TMEM_LOAD_16dp32b32xESY_NSZ_INS10_ILi2ELi4ELi3EEES13_NSR_INS5_IJS14_SE_EEENS5_IJSE_SB_EEEEEEENS4_39AutoVectorizingCopyWithAssumedAlignmentILi128EEENS4_14SM90_TMA_STOREES1W_S1Y_S1Y_EEEvvEEEEvNT_6ParamsE --------------------------
	.section	.nv.constant0._ZN7cutlass13device_kernelINS_4gemm6kernel13GemmUniversalIN4cute5tupleIJiiiiEEENS1_10collective13CollectiveMmaINS1_35MainloopSm100TmaUmmaWarpSpecializedILi6ELi2ELi4ENS5_IJNS4_1CILi1EEESB_SB_EEEEENS5_IJNSA_ILi64EEENSA_ILi256EEENSA_ILi32EEEEEEaNS5_IJlSB_lEEEaSI_NS4_8TiledMMAINS4_8MMA_AtomIJNS4_15SM100_MMA_S8_SSIaaiLi64ELi256ELNS4_4UMMA5MajorE0ELSN_0ELNSM_8SaturateE0EEEEEENS4_6LayoutISC_NS5_IJNSA_ILi0EEESS_SS_EEEEENS5_IJNS4_10UnderscoreESV_SV_EEEEENS4_13SM90_TMA_LOADENS4_14ComposedLayoutINS4_7SwizzleILi1ELi4ELi3EEENS4_18smem_ptr_flag_bitsILi8EEENSR_INS5_IJNSA_ILi8EEESG_EEENS5_IJSG_SB_EEEEEEEvNS4_8identityESY_S18_vS19_EENS_8epilogue10collective18CollectiveEpilogueINS1B_23Sm100TmaWarpSpecializedILi4ELi2ELi32ELb0ELb0EEEJSH_NS5_IJNSR_ISE_SB_EES1G_EEEaSI_aSI_NS1B_6fusion15FusionCallbacksIS1F_NS1I_17LinearCombinationIaiaiLNS_15FloatRoundStyleE2EEESH_S1H_JEEENS4_5SM1004TMEM4LOAD26SM100_TMEM_LOAD_16dp32b32xESY_NSZ_INS10_ILi2ELi4ELi3EEES13_NSR_INS5_IJS14_SE_EEENS5_IJSE_SB_EEEEEEENS4_39AutoVectorizingCopyWithAssumedAlignmentILi128EEENS4_14SM90_TMA_STOREES1W_S1Y_S1Y_EEEvvEEEEvNT_6ParamsE,"a",@progbits
	.sectionflags	@""
	.align	4
.nv.constant0._ZN7cutlass13device_kernelINS_4gemm6kernel13GemmUniversalIN4cute5tupleIJiiiiEEENS1_10collective13CollectiveMmaINS1_35MainloopSm100TmaUmmaWarpSpecializedILi6ELi2ELi4ENS5_IJNS4_1CILi1EEESB_SB_EEEEENS5_IJNSA_ILi64EEENSA_ILi256EEENSA_ILi32EEEEEEaNS5_IJlSB_lEEEaSI_NS4_8TiledMMAINS4_8MMA_AtomIJNS4_15SM100_MMA_S8_SSIaaiLi64ELi256ELNS4_4UMMA5MajorE0ELSN_0ELNSM_8SaturateE0EEEEEENS4_6LayoutISC_NS5_IJNSA_ILi0EEESS_SS_EEEEENS5_IJNS4_10UnderscoreESV_SV_EEEEENS4_13SM90_TMA_LOADENS4_14ComposedLayoutINS4_7SwizzleILi1ELi4ELi3EEENS4_18smem_ptr_flag_bitsILi8EEENSR_INS5_IJNSA_ILi8EEESG_EEENS5_IJSG_SB_EEEEEEEvNS4_8identityESY_S18_vS19_EENS_8epilogue10collective18CollectiveEpilogueINS1B_23Sm100TmaWarpSpecializedILi4ELi2ELi32ELb0ELb0EEEJSH_NS5_IJNSR_ISE_SB_EES1G_EEEaSI_aSI_NS1B_6fusion15FusionCallbacksIS1F_NS1I_17LinearCombinationIaiaiLNS_15FloatRoundStyleE2EEESH_S1H_JEEENS4_5SM1004TMEM4LOAD26SM100_TMEM_LOAD_16dp32b32xESY_NSZ_INS10_ILi2ELi4ELi3EEES13_NSR_INS5_IJS14_SE_EEENS5_IJSE_SB_EEEEEEENS4_39AutoVectorizingCopyWithAssumedAlignmentILi128EEENS4_14SM90_TMA_STOREES1W_S1Y_S1Y_EEEvvEEEEvNT_6ParamsE:
	.zero		2944


//--------------------- SYMBOLS --------------------------

	.type		.nv.reservedSmem.offset0,@object
	.size		.nv.reservedSmem.offset0,0x4
	.type		.nv.reservedSmem.cap,@object
	.size		.nv.reservedSmem.cap,0x4
	.type		__assertfail,@function
